//
// Generated by NVIDIA NVVM Compiler
//
// Compiler Build ID: CL-36424714
// Cuda compilation tools, release 13.0, V13.0.88
// Based on NVVM 20.0.0
//

.version 9.0
.target sm_100
.address_size 64

	// .globl	_Z32gpu_pooling_forward_async_kernelIfLi512ELi512EEvPKT_PKiS4_PS0_li
.extern .shared .align 16 .b8 smem_storage[];

.visible .entry _Z32gpu_pooling_forward_async_kernelIfLi512ELi512EEvPKT_PKiS4_PS0_li(
	.param .u64 .ptr .align 1 _Z32gpu_pooling_forward_async_kernelIfLi512ELi512EEvPKT_PKiS4_PS0_li_param_0,
	.param .u64 .ptr .align 1 _Z32gpu_pooling_forward_async_kernelIfLi512ELi512EEvPKT_PKiS4_PS0_li_param_1,
	.param .u64 .ptr .align 1 _Z32gpu_pooling_forward_async_kernelIfLi512ELi512EEvPKT_PKiS4_PS0_li_param_2,
	.param .u64 .ptr .align 1 _Z32gpu_pooling_forward_async_kernelIfLi512ELi512EEvPKT_PKiS4_PS0_li_param_3,
	.param .u64 _Z32gpu_pooling_forward_async_kernelIfLi512ELi512EEvPKT_PKiS4_PS0_li_param_4,
	.param .u32 _Z32gpu_pooling_forward_async_kernelIfLi512ELi512EEvPKT_PKiS4_PS0_li_param_5
)
.maxntid 512
{
	.reg .pred 	%p<22>;
	.reg .b32 	%r<78>;
	.reg .b32 	%f<63>;
	.reg .b64 	%rd<183>;

	ld.param.u64 	%rd29, [_Z32gpu_pooling_forward_async_kernelIfLi512ELi512EEvPKT_PKiS4_PS0_li_param_0];
	ld.param.u64 	%rd30, [_Z32gpu_pooling_forward_async_kernelIfLi512ELi512EEvPKT_PKiS4_PS0_li_param_1];
	ld.param.u64 	%rd31, [_Z32gpu_pooling_forward_async_kernelIfLi512ELi512EEvPKT_PKiS4_PS0_li_param_2];
	ld.param.u64 	%rd32, [_Z32gpu_pooling_forward_async_kernelIfLi512ELi512EEvPKT_PKiS4_PS0_li_param_3];
	ld.param.u32 	%r23, [_Z32gpu_pooling_forward_async_kernelIfLi512ELi512EEvPKT_PKiS4_PS0_li_param_5];
	cvta.to.global.u64 	%rd1, %rd31;
	cvta.to.global.u64 	%rd2, %rd30;
	cvta.to.global.u64 	%rd3, %rd32;
	cvta.to.global.u64 	%rd4, %rd29;
	mov.u32 	%r1, %tid.x;
	shr.u32 	%r2, %r1, 5;
	and.b32  	%r3, %r1, 31;
	mov.u32 	%r24, %ctaid.x;
	shl.b32 	%r4, %r24, 9;
	setp.ge.s32 	%p1, %r4, %r23;
	@%p1 bra 	$L__BB0_30;
	add.s32 	%r25, %r4, 512;
	min.s32 	%r5, %r25, %r23;
	sub.s32 	%r6, %r5, %r4;
	setp.ge.s32 	%p2, %r1, %r6;
	@%p2 bra 	$L__BB0_8;
	not.b32 	%r26, %r1;
	add.s32 	%r27, %r5, %r26;
	sub.s32 	%r7, %r27, %r4;
	and.b32  	%r28, %r7, 1536;
	setp.eq.s32 	%p3, %r28, 1536;
	mov.u32 	%r75, %r1;
	@%p3 bra 	$L__BB0_5;
	shr.u32 	%r30, %r7, 9;
	add.s32 	%r31, %r30, 1;
	and.b32  	%r8, %r31, 3;
	mov.b32 	%r74, 0;
	mov.u32 	%r75, %r1;
$L__BB0_4:
	.pragma "nounroll";
	add.s32 	%r32, %r4, %r75;
	mul.wide.s32 	%rd33, %r32, 4;
	add.s64 	%rd34, %rd2, %rd33;
	ld.global.nc.u32 	%r33, [%rd34];
	shl.b32 	%r34, %r75, 2;
	mov.u32 	%r35, smem_storage;
	add.s32 	%r36, %r35, %r34;
	st.shared.u32 	[%r36], %r33;
	add.s64 	%rd35, %rd1, %rd33;
	ld.global.nc.u32 	%r37, [%rd35];
	st.shared.u32 	[%r36+2048], %r37;
	add.s32 	%r75, %r75, 512;
	add.s32 	%r74, %r74, 1;
	setp.ne.s32 	%p4, %r74, %r8;
	@%p4 bra 	$L__BB0_4;
$L__BB0_5:
	setp.lt.u32 	%p5, %r7, 1536;
	@%p5 bra 	$L__BB0_8;
	mov.u32 	%r41, smem_storage;
$L__BB0_7:
	add.s32 	%r38, %r4, %r75;
	mul.wide.s32 	%rd36, %r38, 4;
	add.s64 	%rd37, %rd2, %rd36;
	ld.global.nc.u32 	%r39, [%rd37];
	shl.b32 	%r40, %r75, 2;
	add.s32 	%r42, %r41, %r40;
	st.shared.u32 	[%r42], %r39;
	ld.global.nc.u32 	%r43, [%rd37+2048];
	st.shared.u32 	[%r42+2048], %r43;
	ld.global.nc.u32 	%r44, [%rd37+4096];
	st.shared.u32 	[%r42+4096], %r44;
	ld.global.nc.u32 	%r45, [%rd37+6144];
	st.shared.u32 	[%r42+6144], %r45;
	add.s64 	%rd38, %rd1, %rd36;
	ld.global.nc.u32 	%r46, [%rd38+6144];
	st.shared.u32 	[%r42+8192], %r46;
	add.s32 	%r75, %r75, 2048;
	setp.lt.s32 	%p6, %r75, %r6;
	@%p6 bra 	$L__BB0_7;
$L__BB0_8:
	bar.sync 	0;
	setp.gt.u32 	%p7, %r1, 15;
	@%p7 bra 	$L__BB0_10;
	shl.b32 	%r47, %r1, 2;
	mov.u32 	%r48, smem_storage;
	add.s32 	%r49, %r48, %r47;
	mov.b32 	%r50, 0;
	st.shared.u32 	[%r49+4096], %r50;
$L__BB0_10:
	bar.sync 	0;
	shl.b32 	%r51, %r2, 2;
	mov.u32 	%r52, smem_storage;
	add.s32 	%r53, %r52, %r51;
	add.s32 	%r16, %r53, 4096;
	ld.shared.u32 	%r77, [%r53+4096];
	add.s32 	%r54, %r77, 16;
	st.shared.u32 	[%r53+4096], %r54;
	setp.ge.s32 	%p8, %r77, %r6;
	@%p8 bra 	$L__BB0_30;
	ld.param.u64 	%rd173, [_Z32gpu_pooling_forward_async_kernelIfLi512ELi512EEvPKT_PKiS4_PS0_li_param_4];
	cvt.u64.u32 	%rd39, %r3;
	not.b64 	%rd40, %rd39;
	add.s64 	%rd5, %rd173, %rd40;
	mov.u32 	%r55, %tid.x;
	shr.u32 	%r19, %r55, 5;
	shr.u64 	%rd49, %rd5, 5;
	add.s64 	%rd50, %rd49, 1;
	and.b64  	%rd21, %rd50, 15;
$L__BB0_12:
	add.s32 	%r20, %r77, %r19;
	setp.ge.s32 	%p9, %r20, %r6;
	@%p9 bra 	$L__BB0_29;
	shl.b32 	%r56, %r19, 3;
	mov.u32 	%r57, smem_storage;
	add.s32 	%r21, %r57, %r56;
	mov.u32 	%r58, %tid.x;
	and.b32  	%r59, %r58, 31;
	setp.ne.s32 	%p10, %r59, 0;
	@%p10 bra 	$L__BB0_15;
	ld.param.u64 	%rd174, [_Z32gpu_pooling_forward_async_kernelIfLi512ELi512EEvPKT_PKiS4_PS0_li_param_4];
	shl.b32 	%r60, %r20, 2;
	add.s32 	%r62, %r57, %r60;
	ld.shared.u32 	%r63, [%r62+2048];
	cvt.u32.u64 	%r64, %rd174;
	mul.lo.s32 	%r65, %r63, %r64;
	ld.shared.u32 	%r66, [%r62];
	mul.lo.s32 	%r67, %r66, %r64;
	st.shared.v2.u32 	[%r21+4160], {%r67, %r65};
$L__BB0_15:
	ld.param.u64 	%rd175, [_Z32gpu_pooling_forward_async_kernelIfLi512ELi512EEvPKT_PKiS4_PS0_li_param_4];
	cvt.u64.u32 	%rd180, %r59;
	setp.le.s64 	%p11, %rd175, %rd180;
	bar.warp.sync 	-1;
	ld.shared.v2.u32 	{%r70, %r71}, [%r21+4160];
	cvt.s64.s32 	%rd7, %r70;
	cvt.s64.s32 	%rd8, %r71;
	@%p11 bra 	$L__BB0_29;
	setp.lt.u64 	%p12, %rd5, 480;
	@%p12 bra 	$L__BB0_19;
	shr.u64 	%rd41, %rd5, 5;
	add.s64 	%rd42, %rd41, 1;
	and.b64  	%rd178, %rd42, 1152921504606846960;
	add.s64 	%rd43, %rd180, %rd7;
	shl.b64 	%rd44, %rd43, 2;
	add.s64 	%rd45, %rd4, %rd44;
	add.s64 	%rd177, %rd45, 1024;
	add.s64 	%rd46, %rd180, %rd8;
	shl.b64 	%rd47, %rd46, 2;
	add.s64 	%rd48, %rd3, %rd47;
	add.s64 	%rd176, %rd48, 1024;
$L__BB0_18:
	.pragma "nounroll";
	ld.global.nc.f32 	%f1, [%rd177+-1024];
	atom.global.add.f32 	%f2, [%rd176+-1024], %f1;
	ld.global.nc.f32 	%f3, [%rd177+-896];
	atom.global.add.f32 	%f4, [%rd176+-896], %f3;
	ld.global.nc.f32 	%f5, [%rd177+-768];
	atom.global.add.f32 	%f6, [%rd176+-768], %f5;
	ld.global.nc.f32 	%f7, [%rd177+-640];
	atom.global.add.f32 	%f8, [%rd176+-640], %f7;
	ld.global.nc.f32 	%f9, [%rd177+-512];
	atom.global.add.f32 	%f10, [%rd176+-512], %f9;
	ld.global.nc.f32 	%f11, [%rd177+-384];
	atom.global.add.f32 	%f12, [%rd176+-384], %f11;
	ld.global.nc.f32 	%f13, [%rd177+-256];
	atom.global.add.f32 	%f14, [%rd176+-256], %f13;
	ld.global.nc.f32 	%f15, [%rd177+-128];
	atom.global.add.f32 	%f16, [%rd176+-128], %f15;
	ld.global.nc.f32 	%f17, [%rd177];
	atom.global.add.f32 	%f18, [%rd176], %f17;
	ld.global.nc.f32 	%f19, [%rd177+128];
	atom.global.add.f32 	%f20, [%rd176+128], %f19;
	ld.global.nc.f32 	%f21, [%rd177+256];
	atom.global.add.f32 	%f22, [%rd176+256], %f21;
	ld.global.nc.f32 	%f23, [%rd177+384];
	atom.global.add.f32 	%f24, [%rd176+384], %f23;
	ld.global.nc.f32 	%f25, [%rd177+512];
	atom.global.add.f32 	%f26, [%rd176+512], %f25;
	ld.global.nc.f32 	%f27, [%rd177+640];
	atom.global.add.f32 	%f28, [%rd176+640], %f27;
	ld.global.nc.f32 	%f29, [%rd177+768];
	atom.global.add.f32 	%f30, [%rd176+768], %f29;
	ld.global.nc.f32 	%f31, [%rd177+896];
	atom.global.add.f32 	%f32, [%rd176+896], %f31;
	add.s64 	%rd180, %rd180, 512;
	add.s64 	%rd178, %rd178, -16;
	add.s64 	%rd177, %rd177, 2048;
	add.s64 	%rd176, %rd176, 2048;
	setp.ne.s64 	%p13, %rd178, 0;
	@%p13 bra 	$L__BB0_18;
$L__BB0_19:
	setp.eq.s64 	%p14, %rd21, 0;
	@%p14 bra 	$L__BB0_29;
	add.s64 	%rd51, %rd21, -1;
	setp.lt.u64 	%p15, %rd51, 7;
	@%p15 bra 	$L__BB0_22;
	add.s64 	%rd52, %rd180, %rd8;
	shl.b64 	%rd53, %rd52, 2;
	add.s64 	%rd54, %rd3, %rd53;
	add.s64 	%rd55, %rd180, %rd7;
	shl.b64 	%rd56, %rd55, 2;
	add.s64 	%rd57, %rd4, %rd56;
	ld.global.nc.f32 	%f33, [%rd57];
	atom.global.add.f32 	%f34, [%rd54], %f33;
	add.s64 	%rd58, %rd180, 32;
	and.b64  	%rd59, %rd58, 4294967295;
	add.s64 	%rd60, %rd59, %rd8;
	shl.b64 	%rd61, %rd60, 2;
	add.s64 	%rd62, %rd3, %rd61;
	add.s64 	%rd63, %rd59, %rd7;
	shl.b64 	%rd64, %rd63, 2;
	add.s64 	%rd65, %rd4, %rd64;
	ld.global.nc.f32 	%f35, [%rd65];
	atom.global.add.f32 	%f36, [%rd62], %f35;
	add.s64 	%rd66, %rd180, 64;
	and.b64  	%rd67, %rd66, 4294967295;
	add.s64 	%rd68, %rd67, %rd8;
	shl.b64 	%rd69, %rd68, 2;
	add.s64 	%rd70, %rd3, %rd69;
	add.s64 	%rd71, %rd67, %rd7;
	shl.b64 	%rd72, %rd71, 2;
	add.s64 	%rd73, %rd4, %rd72;
	ld.global.nc.f32 	%f37, [%rd73];
	atom.global.add.f32 	%f38, [%rd70], %f37;
	add.s64 	%rd74, %rd180, 96;
	and.b64  	%rd75, %rd74, 4294967295;
	add.s64 	%rd76, %rd75, %rd8;
	shl.b64 	%rd77, %rd76, 2;
	add.s64 	%rd78, %rd3, %rd77;
	add.s64 	%rd79, %rd75, %rd7;
	shl.b64 	%rd80, %rd79, 2;
	add.s64 	%rd81, %rd4, %rd80;
	ld.global.nc.f32 	%f39, [%rd81];
	atom.global.add.f32 	%f40, [%rd78], %f39;
	add.s64 	%rd82, %rd180, 128;
	and.b64  	%rd83, %rd82, 4294967295;
	add.s64 	%rd84, %rd83, %rd8;
	shl.b64 	%rd85, %rd84, 2;
	add.s64 	%rd86, %rd3, %rd85;
	add.s64 	%rd87, %rd83, %rd7;
	shl.b64 	%rd88, %rd87, 2;
	add.s64 	%rd89, %rd4, %rd88;
	ld.global.nc.f32 	%f41, [%rd89];
	atom.global.add.f32 	%f42, [%rd86], %f41;
	add.s64 	%rd90, %rd180, 160;
	and.b64  	%rd91, %rd90, 4294967295;
	add.s64 	%rd92, %rd91, %rd8;
	shl.b64 	%rd93, %rd92, 2;
	add.s64 	%rd94, %rd3, %rd93;
	add.s64 	%rd95, %rd91, %rd7;
	shl.b64 	%rd96, %rd95, 2;
	add.s64 	%rd97, %rd4, %rd96;
	ld.global.nc.f32 	%f43, [%rd97];
	atom.global.add.f32 	%f44, [%rd94], %f43;
	add.s64 	%rd98, %rd180, 192;
	and.b64  	%rd99, %rd98, 4294967295;
	add.s64 	%rd100, %rd99, %rd8;
	shl.b64 	%rd101, %rd100, 2;
	add.s64 	%rd102, %rd3, %rd101;
	add.s64 	%rd103, %rd99, %rd7;
	shl.b64 	%rd104, %rd103, 2;
	add.s64 	%rd105, %rd4, %rd104;
	ld.global.nc.f32 	%f45, [%rd105];
	atom.global.add.f32 	%f46, [%rd102], %f45;
	add.s64 	%rd106, %rd180, 224;
	and.b64  	%rd107, %rd106, 4294967295;
	add.s64 	%rd108, %rd107, %rd8;
	shl.b64 	%rd109, %rd108, 2;
	add.s64 	%rd110, %rd3, %rd109;
	add.s64 	%rd111, %rd107, %rd7;
	shl.b64 	%rd112, %rd111, 2;
	add.s64 	%rd113, %rd4, %rd112;
	ld.global.nc.f32 	%f47, [%rd113];
	atom.global.add.f32 	%f48, [%rd110], %f47;
	add.s64 	%rd114, %rd180, 256;
	and.b64  	%rd180, %rd114, 4294967295;
$L__BB0_22:
	shr.u64 	%rd115, %rd5, 5;
	add.s64 	%rd116, %rd115, 1;
	and.b64  	%rd24, %rd116, 7;
	setp.eq.s64 	%p16, %rd24, 0;
	@%p16 bra 	$L__BB0_29;
	add.s64 	%rd117, %rd24, -1;
	setp.lt.u64 	%p17, %rd117, 3;
	@%p17 bra 	$L__BB0_25;
	add.s64 	%rd118, %rd180, %rd8;
	shl.b64 	%rd119, %rd118, 2;
	add.s64 	%rd120, %rd3, %rd119;
	add.s64 	%rd121, %rd180, %rd7;
	shl.b64 	%rd122, %rd121, 2;
	add.s64 	%rd123, %rd4, %rd122;
	ld.global.nc.f32 	%f49, [%rd123];
	atom.global.add.f32 	%f50, [%rd120], %f49;
	add.s64 	%rd124, %rd180, 32;
	and.b64  	%rd125, %rd124, 4294967295;
	add.s64 	%rd126, %rd125, %rd8;
	shl.b64 	%rd127, %rd126, 2;
	add.s64 	%rd128, %rd3, %rd127;
	add.s64 	%rd129, %rd125, %rd7;
	shl.b64 	%rd130, %rd129, 2;
	add.s64 	%rd131, %rd4, %rd130;
	ld.global.nc.f32 	%f51, [%rd131];
	atom.global.add.f32 	%f52, [%rd128], %f51;
	add.s64 	%rd132, %rd180, 64;
	and.b64  	%rd133, %rd132, 4294967295;
	add.s64 	%rd134, %rd133, %rd8;
	shl.b64 	%rd135, %rd134, 2;
	add.s64 	%rd136, %rd3, %rd135;
	add.s64 	%rd137, %rd133, %rd7;
	shl.b64 	%rd138, %rd137, 2;
	add.s64 	%rd139, %rd4, %rd138;
	ld.global.nc.f32 	%f53, [%rd139];
	atom.global.add.f32 	%f54, [%rd136], %f53;
	add.s64 	%rd140, %rd180, 96;
	and.b64  	%rd141, %rd140, 4294967295;
	add.s64 	%rd142, %rd141, %rd8;
	shl.b64 	%rd143, %rd142, 2;
	add.s64 	%rd144, %rd3, %rd143;
	add.s64 	%rd145, %rd141, %rd7;
	shl.b64 	%rd146, %rd145, 2;
	add.s64 	%rd147, %rd4, %rd146;
	ld.global.nc.f32 	%f55, [%rd147];
	atom.global.add.f32 	%f56, [%rd144], %f55;
	add.s64 	%rd148, %rd180, 128;
	and.b64  	%rd180, %rd148, 4294967295;
$L__BB0_25:
	and.b64  	%rd27, %rd116, 3;
	setp.eq.s64 	%p18, %rd27, 0;
	@%p18 bra 	$L__BB0_29;
	setp.eq.s64 	%p19, %rd27, 1;
	add.s64 	%rd151, %rd180, %rd8;
	shl.b64 	%rd152, %rd151, 2;
	add.s64 	%rd153, %rd3, %rd152;
	add.s64 	%rd154, %rd180, %rd7;
	shl.b64 	%rd155, %rd154, 2;
	add.s64 	%rd156, %rd4, %rd155;
	ld.global.nc.f32 	%f57, [%rd156];
	atom.global.add.f32 	%f58, [%rd153], %f57;
	@%p19 bra 	$L__BB0_29;
	setp.eq.s64 	%p20, %rd27, 2;
	add.s64 	%rd157, %rd180, 32;
	and.b64  	%rd158, %rd157, 4294967295;
	add.s64 	%rd159, %rd158, %rd8;
	shl.b64 	%rd160, %rd159, 2;
	add.s64 	%rd161, %rd3, %rd160;
	add.s64 	%rd162, %rd158, %rd7;
	shl.b64 	%rd163, %rd162, 2;
	add.s64 	%rd164, %rd4, %rd163;
	ld.global.nc.f32 	%f59, [%rd164];
	atom.global.add.f32 	%f60, [%rd161], %f59;
	@%p20 bra 	$L__BB0_29;
	add.s64 	%rd165, %rd180, 64;
	and.b64  	%rd166, %rd165, 4294967295;
	add.s64 	%rd167, %rd166, %rd8;
	shl.b64 	%rd168, %rd167, 2;
	add.s64 	%rd169, %rd3, %rd168;
	add.s64 	%rd170, %rd166, %rd7;
	shl.b64 	%rd171, %rd170, 2;
	add.s64 	%rd172, %rd4, %rd171;
	ld.global.nc.f32 	%f61, [%rd172];
	atom.global.add.f32 	%f62, [%rd169], %f61;
$L__BB0_29:
	ld.shared.u32 	%r77, [%r16];
	add.s32 	%r72, %r77, 16;
	st.shared.u32 	[%r16], %r72;
	setp.lt.s32 	%p21, %r77, %r6;
	@%p21 bra 	$L__BB0_12;
$L__BB0_30:
	ret;

}


// ===== COMPILED SASS (sm_100) =====

	.target	sm_100

	.elftype	@"ET_EXEC"


//--------------------- .note.nv.tkinfo           --------------------------
	.section	.note.nv.tkinfo,"",@"SHT_NOTE"
	.sectionflags	@"SHF_NOTE_NV_TKINFO"
	.tkinfo
        /*0018*/ 	.word	0x00000002
        /*0030*/ 	.string	""
        /*0030*/ 	.string	"ptxas"
        /*0030*/ 	.string	"Cuda compilation tools, release 13.0, V13.0.88"
        /*0030*/ 	.string	"Build cuda_13.0.r13.0/compiler.36424714_0"
        /*0030*/ 	.string	"-arch sm_100 -m 64 "



//--------------------- .note.nv.cuinfo           --------------------------
	.section	.note.nv.cuinfo,"",@"SHT_NOTE"
	.sectionflags	@"SHF_NOTE_NV_CUINFO"
        /*0018*/ 	.short	0x0002
        /*001a*/ 	.short	0x0064
        /*001c*/ 	.short	0x0082
	.zero		2


//--------------------- .nv.info                  --------------------------
	.section	.nv.info,"",@"SHT_CUDA_INFO"
	.align	4


	//----- nvinfo : EIATTR_REGCOUNT
	.align		4
        /*0000*/ 	.byte	0x04, 0x2f
        /*0002*/ 	.short	(.L_1 - .L_0)
	.align		4
.L_0:
        /*0004*/ 	.word	index@(_Z32gpu_pooling_forward_async_kernelIfLi512ELi512EEvPKT_PKiS4_PS0_li)
        /*0008*/ 	.word	0x00000020


	//----- nvinfo : EIATTR_FRAME_SIZE
	.align		4
.L_1:
        /*000c*/ 	.byte	0x04, 0x11
        /*000e*/ 	.short	(.L_3 - .L_2)
	.align		4
.L_2:
        /*0010*/ 	.word	index@(_Z32gpu_pooling_forward_async_kernelIfLi512ELi512EEvPKT_PKiS4_PS0_li)
        /*0014*/ 	.word	0x00000000


	//----- nvinfo : EIATTR_MIN_STACK_SIZE
	.align		4
.L_3:
        /*0018*/ 	.byte	0x04, 0x12
        /*001a*/ 	.short	(.L_5 - .L_4)
	.align		4
.L_4:
        /*001c*/ 	.word	index@(_Z32gpu_pooling_forward_async_kernelIfLi512ELi512EEvPKT_PKiS4_PS0_li)
        /*0020*/ 	.word	0x00000000
.L_5:


//--------------------- .nv.compat                --------------------------
	.section	.nv.compat,"",@"SHT_CUDA_COMPAT_INFO"
	.align	4
        /*0000*/ 	.byte	0x02, 0x09, 0x00, 0x00, 0x02, 0x02, 0x01, 0x00, 0x02, 0x05, 0x05, 0x00, 0x03, 0x07, 0x01, 0x01
        /*0010*/ 	.byte	0x02, 0x03, 0x00, 0x00, 0x02, 0x06, 0x01, 0x00, 0x04, 0x0b, 0x08, 0x00, 0x09, 0x00, 0x00, 0x00
        /*0020*/ 	.byte	0x00, 0x00, 0x00, 0x00


//--------------------- .nv.info._Z32gpu_pooling_forward_async_kernelIfLi512ELi512EEvPKT_PKiS4_PS0_li --------------------------
	.section	.nv.info._Z32gpu_pooling_forward_async_kernelIfLi512ELi512EEvPKT_PKiS4_PS0_li,"",@"SHT_CUDA_INFO"
	.sectionflags	@""
	.align	4


	//----- nvinfo : EIATTR_CUDA_API_VERSION
	.align		4
        /*0000*/ 	.byte	0x04, 0x37
        /*0002*/ 	.short	(.L_7 - .L_6)
.L_6:
        /*0004*/ 	.word	0x00000082


	//----- nvinfo : EIATTR_KPARAM_INFO
	.align		4
.L_7:
        /*0008*/ 	.byte	0x04, 0x17
        /*000a*/ 	.short	(.L_9 - .L_8)
.L_8:
        /*000c*/ 	.word	0x00000000
        /*0010*/ 	.short	0x0005
        /*0012*/ 	.short	0x0028
        /*0014*/ 	.byte	0x00, 0xf0, 0x11, 0x00


	//----- nvinfo : EIATTR_KPARAM_INFO
	.align		4
.L_9:
        /*0018*/ 	.byte	0x04, 0x17
        /*001a*/ 	.short	(.L_11 - .L_10)
.L_10:
        /*001c*/ 	.word	0x00000000
        /*0020*/ 	.short	0x0004
        /*0022*/ 	.short	0x0020
        /*0024*/ 	.byte	0x00, 0xf0, 0x21, 0x00


	//----- nvinfo : EIATTR_KPARAM_INFO
	.align		4
.L_11:
        /*0028*/ 	.byte	0x04, 0x17
        /*002a*/ 	.short	(.L_13 - .L_12)
.L_12:
        /*002c*/ 	.word	0x00000000
        /*0030*/ 	.short	0x0003
        /*0032*/ 	.short	0x0018
        /*0034*/ 	.byte	0x00, 0xf5, 0x21, 0x00


	//----- nvinfo : EIATTR_KPARAM_INFO
	.align		4
.L_13:
        /*0038*/ 	.byte	0x04, 0x17
        /*003a*/ 	.short	(.L_15 - .L_14)
.L_14:
        /*003c*/ 	.word	0x00000000
        /*0040*/ 	.short	0x0002
        /*0042*/ 	.short	0x0010
        /*0044*/ 	.byte	0x00, 0xf5, 0x21, 0x00


	//----- nvinfo : EIATTR_KPARAM_INFO
	.align		4
.L_15:
        /*0048*/ 	.byte	0x04, 0x17
        /*004a*/ 	.short	(.L_17 - .L_16)
.L_16:
        /*004c*/ 	.word	0x00000000
        /*0050*/ 	.short	0x0001
        /*0052*/ 	.short	0x0008
        /*0054*/ 	.byte	0x00, 0xf5, 0x21, 0x00


	//----- nvinfo : EIATTR_KPARAM_INFO
	.align		4
.L_17:
        /*0058*/ 	.byte	0x04, 0x17
        /*005a*/ 	.short	(.L_19 - .L_18)
.L_18:
        /*005c*/ 	.word	0x00000000
        /*0060*/ 	.short	0x0000
        /*0062*/ 	.short	0x0000
        /*0064*/ 	.byte	0x00, 0xf5, 0x21, 0x00


	//----- nvinfo : EIATTR_SPARSE_MMA_MASK
	.align		4
.L_19:
        /*0068*/ 	.byte	0x03, 0x50
        /*006a*/ 	.short	0x0000


	//----- nvinfo : EIATTR_MAXREG_COUNT
	.align		4
        /*006c*/ 	.byte	0x03, 0x1b
        /*006e*/ 	.short	0x0080


	//----- nvinfo : EIATTR_NUM_BARRIERS
	.align		4
        /*0070*/ 	.byte	0x02, 0x4c
        /*0072*/ 	.byte	0x01
	.zero		1


	//----- nvinfo : EIATTR_MERCURY_ISA_VERSION
	.align		4
        /*0074*/ 	.byte	0x03, 0x5f
        /*0076*/ 	.short	0x0101


	//----- nvinfo : EIATTR_COOP_GROUP_MASK_REGIDS
	.align		4
        /*0078*/ 	.byte	0x04, 0x29
        /*007a*/ 	.short	(.L_21 - .L_20)


	//   ....[0]....
.L_20:
        /*007c*/ 	.word	0xffffffff


	//----- nvinfo : EIATTR_COOP_GROUP_INSTR_OFFSETS
	.align		4
.L_21:
        /*0080*/ 	.byte	0x04, 0x28
        /*0082*/ 	.short	(.L_23 - .L_22)


	//   ....[0]....
.L_22:
        /*0084*/ 	.word	0x00000c80


	//----- nvinfo : EIATTR_VRC_CTA_INIT_COUNT
	.align		4
.L_23:
        /*0088*/ 	.byte	0x02, 0x4a
	.zero		1
	.zero		1


	//----- nvinfo : EIATTR_EXIT_INSTR_OFFSETS
	.align		4
        /*008c*/ 	.byte	0x04, 0x1c
        /*008e*/ 	.short	(.L_25 - .L_24)


	//   ....[0]....
.L_24:
        /*0090*/ 	.word	0x00000050


	//   ....[1]....
        /*0094*/ 	.word	0x00000ab0


	//   ....[2]....
        /*0098*/ 	.word	0x00001e60


	//----- nvinfo : EIATTR_MAX_THREADS
	.align		4
.L_25:
        /*009c*/ 	.byte	0x04, 0x05
        /*009e*/ 	.short	(.L_27 - .L_26)
.L_26:
        /*00a0*/ 	.word	0x00000200
        /*00a4*/ 	.word	0x00000001
        /*00a8*/ 	.word	0x00000001


	//----- nvinfo : EIATTR_CRS_STACK_SIZE
	.align		4
.L_27:
        /*00ac*/ 	.byte	0x04, 0x1e
        /*00ae*/ 	.short	(.L_29 - .L_28)
.L_28:
        /*00b0*/ 	.word	0x00000000


	//----- nvinfo : EIATTR_CBANK_PARAM_SIZE
	.align		4
.L_29:
        /*00b4*/ 	.byte	0x03, 0x19
        /*00b6*/ 	.short	0x002c


	//----- nvinfo : EIATTR_PARAM_CBANK
	.align		4
        /*00b8*/ 	.byte	0x04, 0x0a
        /*00ba*/ 	.short	(.L_31 - .L_30)
	.align		4
.L_30:
        /*00bc*/ 	.word	index@(.nv.constant0._Z32gpu_pooling_forward_async_kernelIfLi512ELi512EEvPKT_PKiS4_PS0_li)
        /*00c0*/ 	.short	0x0380
        /*00c2*/ 	.short	0x002c


	//----- nvinfo : EIATTR_SW_WAR
	.align		4
.L_31:
        /*00c4*/ 	.byte	0x04, 0x36
        /*00c6*/ 	.short	(.L_33 - .L_32)
.L_32:
        /*00c8*/ 	.word	0x00000008
.L_33:


//--------------------- .nv.callgraph             --------------------------
	.section	.nv.callgraph,"",@"SHT_CUDA_CALLGRAPH"
	.align	4
	.sectionentsize	8
	.align		4
        /*0000*/ 	.word	0x00000000
	.align		4
        /*0004*/ 	.word	0xffffffff
	.align		4
        /*0008*/ 	.word	0x00000000
	.align		4
        /*000c*/ 	.word	0xfffffffe
	.align		4
        /*0010*/ 	.word	0x00000000
	.align		4
        /*0014*/ 	.word	0xfffffffd
	.align		4
        /*0018*/ 	.word	0x00000000
	.align		4
        /*001c*/ 	.word	0xfffffffc


//--------------------- .text._Z32gpu_pooling_forward_async_kernelIfLi512ELi512EEvPKT_PKiS4_PS0_li --------------------------
	.section	.text._Z32gpu_pooling_forward_async_kernelIfLi512ELi512EEvPKT_PKiS4_PS0_li,"ax",@progbits
	.align	128
        .global         _Z32gpu_pooling_forward_async_kernelIfLi512ELi512EEvPKT_PKiS4_PS0_li
        .type           _Z32gpu_pooling_forward_async_kernelIfLi512ELi512EEvPKT_PKiS4_PS0_li,@function
        .size           _Z32gpu_pooling_forward_async_kernelIfLi512ELi512EEvPKT_PKiS4_PS0_li,(.L_x_21 - _Z32gpu_pooling_forward_async_kernelIfLi512ELi512EEvPKT_PKiS4_PS0_li)
        .other          _Z32gpu_pooling_forward_async_kernelIfLi512ELi512EEvPKT_PKiS4_PS0_li,@"STO_CUDA_ENTRY STV_DEFAULT"
_Z32gpu_pooling_forward_async_kernelIfLi512ELi512EEvPKT_PKiS4_PS0_li:
.text._Z32gpu_pooling_forward_async_kernelIfLi512ELi512EEvPKT_PKiS4_PS0_li:
[----:B------:R-:W-:Y:S01]  /*0000*/  LDC R1, c[0x0][0x37c] ;  /* 0x0000df00ff017b82 */ /* 0x000fe20000000800 */
[----:B------:R-:W0:Y:S07]  /*0010*/  S2R R0, SR_CTAID.X ;  /* 0x0000000000007919 */ /* 0x000e2e0000002500 */
[----:B------:R-:W1:Y:S01]  /*0020*/  LDC R7, c[0x0][0x3a8] ;  /* 0x0000ea00ff077b82 */ /* 0x000e620000000800 */
[----:B0-----:R-:W-:-:S05]  /*0030*/  IMAD.SHL.U32 R0, R0, 0x200, RZ ;  /* 0x0000020000007824 */ /* 0x001fca00078e00ff */
[----:B-1----:R-:W-:-:S13]  /*0040*/  ISETP.GE.AND P0, PT, R0, R7, PT ;  /* 0x000000070000720c */ /* 0x002fda0003f06270 */
[----:B------:R-:W-:Y:S05]  /*0050*/  @P0 EXIT ;  /* 0x000000000000094d */ /* 0x000fea0003800000 */
[----:B------:R-:W0:Y:S01]  /*0060*/  S2R R2, SR_TID.X ;  /* 0x0000000000027919 */ /* 0x000e220000002100 */
[----:B------:R-:W-:Y:S01]  /*0070*/  VIADDMNMX R7, R0, 0x200, R7, PT ;  /* 0x0000020000077846 */ /* 0x000fe20003800107 */
[----:B------:R-:W1:Y:S01]  /*0080*/  LDCU.64 UR6, c[0x0][0x358] ;  /* 0x00006b00ff0677ac */ /* 0x000e620008000a00 */
[----:B------:R-:W-:Y:S03]  /*0090*/  BSSY.RECONVERGENT B0, `(.L_x_0) ;  /* 0x0000094000007945 */ /* 0x000fe60003800200 */
[----:B------:R-:W-:-:S05]  /*00a0*/  IMAD.IADD R3, R7, 0x1, -R0 ;  /* 0x0000000107037824 */ /* 0x000fca00078e0a00 */
[C---:B0-----:R-:W-:Y:S02]  /*00b0*/  ISETP.GE.AND P0, PT, R2.reuse, R3, PT ;  /* 0x000000030200720c */ /* 0x041fe40003f06270 */
[----:B------:R-:W-:Y:S02]  /*00c0*/  SHF.R.U32.HI R4, RZ, 0x5, R2 ;  /* 0x00000005ff047819 */ /* 0x000fe40000011602 */
[----:B------:R-:W-:-:S09]  /*00d0*/  LOP3.LUT R5, R2, 0x1f, RZ, 0xc0, !PT ;  /* 0x0000001f02057812 */ /* 0x000fd200078ec0ff */
[----:B-1----:R-:W-:Y:S05]  /*00e0*/  @P0 BRA `(.L_x_1) ;  /* 0x0000000800380947 */ /* 0x002fea0003800000 */
[----:B------:R-:W-:Y:S01]  /*00f0*/  LOP3.LUT R6, RZ, R2, RZ, 0x33, !PT ;  /* 0x00000002ff067212 */ /* 0x000fe200078e33ff */
[----:B------:R-:W-:Y:S01]  /*0100*/  BSSY.RECONVERGENT B1, `(.L_x_2) ;  /* 0x000001c000017945 */ /* 0x000fe20003800200 */
[----:B------:R-:W-:Y:S02]  /*0110*/  IMAD.MOV.U32 R9, RZ, RZ, R2 ;  /* 0x000000ffff097224 */ /* 0x000fe400078e0002 */
[----:B------:R-:W-:-:S04]  /*0120*/  IADD3 R8, PT, PT, -R0, R7, R6 ;  /* 0x0000000700087210 */ /* 0x000fc80007ffe106 */
[C---:B------:R-:W-:Y:S02]  /*0130*/  LOP3.LUT R6, R8.reuse, 0x600, RZ, 0xc0, !PT ;  /* 0x0000060008067812 */ /* 0x040fe400078ec0ff */
[----:B------:R-:W-:Y:S02]  /*0140*/  ISETP.GE.U32.AND P1, PT, R8, 0x600, PT ;  /* 0x000006000800780c */ /* 0x000fe40003f26070 */
[----:B------:R-:W-:-:S13]  /*0150*/  ISETP.NE.AND P0, PT, R6, 0x600, PT ;  /* 0x000006000600780c */ /* 0x000fda0003f05270 */
[----:B------:R-:W-:Y:S05]  /*0160*/  @!P0 BRA `(.L_x_3) ;  /* 0x0000000000548947 */ /* 0x000fea0003800000 */
[----:B------:R-:W0:Y:S01]  /*0170*/  S2R R16, SR_CgaCtaId ;  /* 0x0000000000107919 */ /* 0x000e220000008800 */
[----:B------:R-:W1:Y:S01]  /*0180*/  LDC.64 R6, c[0x0][0x388] ;  /* 0x0000e200ff067b82 */ /* 0x000e620000000a00 */
[----:B------:R-:W-:Y:S01]  /*0190*/  MOV R9, 0x400 ;  /* 0x0000040000097802 */ /* 0x000fe20000000f00 */
[----:B------:R-:W-:Y:S01]  /*01a0*/  IMAD.MOV.U32 R17, RZ, RZ, RZ ;  /* 0x000000ffff117224 */ /* 0x000fe200078e00ff */
[----:B------:R-:W-:-:S04]  /*01b0*/  LEA.HI R8, R8, 0x1, RZ, 0x17 ;  /* 0x0000000108087811 */ /* 0x000fc800078fb8ff */
[----:B------:R-:W-:Y:S01]  /*01c0*/  LOP3.LUT R8, R8, 0x3, RZ, 0xc0, !PT ;  /* 0x0000000308087812 */ /* 0x000fe200078ec0ff */
[----:B------:R-:W2:Y:S01]  /*01d0*/  LDC.64 R10, c[0x0][0x390] ;  /* 0x0000e400ff0a7b82 */ /* 0x000ea20000000a00 */
[----:B0-----:R-:W-:Y:S01]  /*01e0*/  LEA R16, R16, R9, 0x18 ;  /* 0x0000000910107211 */ /* 0x001fe200078ec0ff */
[----:B------:R-:W-:-:S07]  /*01f0*/  IMAD.MOV.U32 R9, RZ, RZ, R2 ;  /* 0x000000ffff097224 */ /* 0x000fce00078e0002 */
.L_x_4:
[----:B------:R-:W-:-:S04]  /*0200*/  IMAD.IADD R15, R0, 0x1, R9 ;  /* 0x00000001000f7824 */ /* 0x000fc800078e0209 */
[----:B01----:R-:W-:-:S04]  /*0210*/  IMAD.WIDE R12, R15, 0x4, R6 ;  /* 0x000000040f0c7825 */ /* 0x003fc800078e0206 */
[----:B--2---:R-:W-:Y:S02]  /*0220*/  IMAD.WIDE R14, R15, 0x4, R10 ;  /* 0x000000040f0e7825 */ /* 0x004fe400078e020a */
[----:B------:R-:W2:Y:S04]  /*0230*/  LDG.E.CONSTANT R12, desc[UR6][R12.64] ;  /* 0x000000060c0c7981 */ /* 0x000ea8000c1e9900 */
[----:B------:R-:W3:Y:S01]  /*0240*/  LDG.E.CONSTANT R14, desc[UR6][R14.64] ;  /* 0x000000060e0e7981 */ /* 0x000ee2000c1e9900 */
[----:B------:R-:W-:Y:S02]  /*0250*/  IMAD R19, R9, 0x4, R16 ;  /* 0x0000000409137824 */ /* 0x000fe400078e0210 */
[----:B------:R-:W-:Y:S02]  /*0260*/  VIADD R17, R17, 0x1 ;  /* 0x0000000111117836 */ /* 0x000fe40000000000 */
[----:B------:R-:W-:-:S03]  /*0270*/  VIADD R9, R9, 0x200 ;  /* 0x0000020009097836 */ /* 0x000fc60000000000 */
[----:B------:R-:W-:Y:S01]  /*0280*/  ISETP.NE.AND P0, PT, R17, R8, PT ;  /* 0x000000081100720c */ /* 0x000fe20003f05270 */
[----:B--2---:R0:W-:Y:S04]  /*0290*/  STS [R19], R12 ;  /* 0x0000000c13007388 */ /* 0x0041e80000000800 */
[----:B---3--:R0:W-:Y:S08]  /*02a0*/  STS [R19+0x800], R14 ;  /* 0x0008000e13007388 */ /* 0x0081f00000000800 */
[----:B------:R-:W-:Y:S05]  /*02b0*/  @P0 BRA `(.L_x_4) ;  /* 0xfffffffc00d00947 */ /* 0x000fea000383ffff */
.L_x_3:
[----:B------:R-:W-:Y:S05]  /*02c0*/  BSYNC.RECONVERGENT B1 ;  /* 0x0000000000017941 */ /* 0x000fea0003800200 */
.L_x_2:
[----:B------:R-:W-:Y:S05]  /*02d0*/  @!P1 BRA `(.L_x_1) ;  /* 0x0000000400bc9947 */ /* 0x000fea0003800000 */
[----:B------:R-:W1:Y:S01]  /*02e0*/  S2R R6, SR_CgaCtaId ;  /* 0x0000000000067919 */ /* 0x000e620000008800 */
[----:B------:R-:W-:Y:S01]  /*02f0*/  IMAD.IADD R7, R3, 0x1, -R9 ;  /* 0x0000000103077824 */ /* 0x000fe200078e0a09 */
[----:B------:R-:W-:Y:S01]  /*0300*/  BSSY.RECONVERGENT B1, `(.L_x_5) ;  /* 0x0000039000017945 */ /* 0x000fe20003800200 */
[----:B------:R-:W-:-:S03]  /*0310*/  PLOP3.LUT P0, PT, PT, PT, PT, 0x80, 0x8 ;  /* 0x000000000008781c */ /* 0x000fc60003f0f070 */
[----:B------:R-:W-:Y:S02]  /*0320*/  ISETP.GT.AND P1, PT, R7, 0x1800, PT ;  /* 0x000018000700780c */ /* 0x000fe40003f24270 */
[----:B------:R-:W-:-:S04]  /*0330*/  MOV R7, 0x400 ;  /* 0x0000040000077802 */ /* 0x000fc80000000f00 */
[----:B-1----:R-:W-:-:S07]  /*0340*/  LEA R7, R6, R7, 0x18 ;  /* 0x0000000706077211 */ /* 0x002fce00078ec0ff */
[----:B------:R-:W-:Y:S05]  /*0350*/  @!P1 BRA `(.L_x_6) ;  /* 0x0000000000cc9947 */ /* 0x000fea0003800000 */
[----:B------:R-:W-:Y:S01]  /*0360*/  PLOP3.LUT P0, PT, PT, PT, PT, 0x8, 0x80 ;  /* 0x000000000080781c */ /* 0x000fe20003f0e170 */
[----:B------:R-:W-:-:S12]  /*0370*/  VIADD R6, R3, 0xffffe800 ;  /* 0xffffe80003067836 */ /* 0x000fd80000000000 */
.L_x_7:
[----:B01----:R-:W0:Y:S01]  /*0380*/  LDC.64 R14, c[0x0][0x388] ;  /* 0x0000e200ff0e7b82 */ /* 0x003e220000000a00 */
[----:B------:R-:W-:-:S04]  /*0390*/  IMAD.IADD R11, R0, 0x1, R9 ;  /* 0x00000001000b7824 */ /* 0x000fc800078e0209 */
[----:B0-----:R-:W-:-:S05]  /*03a0*/  IMAD.WIDE R10, R11, 0x4, R14 ;  /* 0x000000040b0a7825 */ /* 0x001fca00078e020e */
[----:B------:R-:W2:Y:S04]  /*03b0*/  LDG.E.CONSTANT R20, desc[UR6][R10.64+0x800] ;  /* 0x000800060a147981 */ /* 0x000ea8000c1e9900 */
[----:B------:R-:W3:Y:S04]  /*03c0*/  LDG.E.CONSTANT R25, desc[UR6][R10.64] ;  /* 0x000000060a197981 */ /* 0x000ee8000c1e9900 */
[----:B------:R-:W4:Y:S04]  /*03d0*/  LDG.E.CONSTANT R8, desc[UR6][R10.64+0x1000] ;  /* 0x001000060a087981 */ /* 0x000f28000c1e9900 */
[----:B------:R0:W5:Y:S02]  /*03e0*/  LDG.E.CONSTANT R13, desc[UR6][R10.64+0x1800] ;  /* 0x001800060a0d7981 */ /* 0x000164000c1e9900 */
[----:B0-----:R-:W-:Y:S01]  /*03f0*/  IMAD R11, R9, 0x4, R7 ;  /* 0x00000004090b7824 */ /* 0x001fe200078e0207 */
[----:B------:R-:W-:-:S02]  /*0400*/  IADD3 R23, PT, PT, R0, 0x800, R9 ;  /* 0x0000080000177810 */ /* 0x000fc40007ffe009 */
[C-C-:B------:R-:W-:Y:S02]  /*0410*/  IADD3 R17, PT, PT, R0.reuse, 0x1000, R9.reuse ;  /* 0x0000100000117810 */ /* 0x140fe40007ffe009 */
[----:B------:R-:W-:Y:S01]  /*0420*/  IADD3 R19, PT, PT, R0, 0x1800, R9 ;  /* 0x0000180000137810 */ /* 0x000fe20007ffe009 */
[----:B------:R-:W-:-:S04]  /*0430*/  IMAD.WIDE R22, R23, 0x4, R14 ;  /* 0x0000000417167825 */ /* 0x000fc800078e020e */
[--C-:B------:R-:W-:Y:S01]  /*0440*/  IMAD.WIDE R16, R17, 0x4, R14.reuse ;  /* 0x0000000411107825 */ /* 0x100fe200078e020e */
[----:B------:R-:W5:Y:S03]  /*0450*/  LDG.E.CONSTANT R28, desc[UR6][R22.64] ;  /* 0x00000006161c7981 */ /* 0x000f66000c1e9900 */
[C---:B------:R-:W-:Y:S01]  /*0460*/  IMAD.WIDE R14, R19.reuse, 0x4, R14 ;  /* 0x00000004130e7825 */ /* 0x040fe200078e020e */
[----:B------:R-:W5:Y:S04]  /*0470*/  LDG.E.CONSTANT R26, desc[UR6][R22.64+0x800] ;  /* 0x00080006161a7981 */ /* 0x000f68000c1e9900 */
        /* <DEDUP_REMOVED lines=8> */
[----:B--2---:R0:W-:Y:S02]  /*0500*/  STS [R11+0x800], R20 ;  /* 0x000800140b007388 */ /* 0x0041e40000000800 */
[----:B0-----:R-:W0:Y:S02]  /*0510*/  LDC.64 R20, c[0x0][0x390] ;  /* 0x0000e400ff147b82 */ /* 0x001e240000000a00 */
[----:B---3--:R1:W-:Y:S04]  /*0520*/  STS [R11], R25 ;  /* 0x000000190b007388 */ /* 0x0083e80000000800 */
[----:B-1----:R-:W2:Y:S04]  /*0530*/  LDG.E.CONSTANT R25, desc[UR6][R14.64] ;  /* 0x000000060e197981 */ /* 0x002ea8000c1e9900 */
[----:B------:R-:W3:Y:S01]  /*0540*/  LDG.E.CONSTANT R14, desc[UR6][R14.64+0x1800] ;  /* 0x001800060e0e7981 */ /* 0x000ee2000c1e9900 */
[----:B0-----:R-:W-:-:S06]  /*0550*/  IMAD.WIDE R20, R19, 0x4, R20 ;  /* 0x0000000413147825 */ /* 0x001fcc00078e0214 */
[----:B------:R-:W3:Y:S01]  /*0560*/  LDG.E.CONSTANT R21, desc[UR6][R20.64+0x1800] ;  /* 0x0018000614157981 */ /* 0x000ee2000c1e9900 */
[----:B------:R-:W-:-:S03]  /*0570*/  VIADD R9, R9, 0x2000 ;  /* 0x0000200009097836 */ /* 0x000fc60000000000 */
[----:B----4-:R1:W-:Y:S04]  /*0580*/  STS [R11+0x1000], R8 ;  /* 0x001000080b007388 */ /* 0x0103e80000000800 */
[----:B-----5:R1:W-:Y:S04]  /*0590*/  STS [R11+0x1800], R13 ;  /* 0x0018000d0b007388 */ /* 0x0203e80000000800 */
[----:B------:R1:W-:Y:S04]  /*05a0*/  STS [R11+0x2000], R28 ;  /* 0x0020001c0b007388 */ /* 0x0003e80000000800 */
        /* <DEDUP_REMOVED lines=8> */
[----:B------:R1:W-:Y:S01]  /*0630*/  STS [R11+0x7000], R29 ;  /* 0x0070001d0b007388 */ /* 0x0003e20000000800 */
[----:B------:R-:W-:-:S03]  /*0640*/  ISETP.GE.AND P1, PT, R9, R6, PT ;  /* 0x000000060900720c */ /* 0x000fc60003f26270 */
[----:B--2---:R1:W-:Y:S04]  /*0650*/  STS [R11+0x6000], R25 ;  /* 0x006000190b007388 */ /* 0x0043e80000000800 */
[----:B---3--:R1:W-:Y:S04]  /*0660*/  STS [R11+0x7800], R14 ;  /* 0x0078000e0b007388 */ /* 0x0083e80000000800 */
[----:B------:R1:W-:Y:S02]  /*0670*/  STS [R11+0x8000], R21 ;  /* 0x008000150b007388 */ /* 0x0003e40000000800 */
[----:B------:R-:W-:Y:S05]  /*0680*/  @!P1 BRA `(.L_x_7) ;  /* 0xfffffffc003c9947 */ /* 0x000fea000383ffff */
.L_x_6:
[----:B------:R-:W-:Y:S05]  /*0690*/  BSYNC.RECONVERGENT B1 ;  /* 0x0000000000017941 */ /* 0x000fea0003800200 */
.L_x_5:
[----:B------:R-:W-:Y:S01]  /*06a0*/  IMAD.IADD R6, R3, 0x1, -R9 ;  /* 0x0000000103067824 */ /* 0x000fe200078e0a09 */
[----:B------:R-:W-:Y:S04]  /*06b0*/  BSSY.RECONVERGENT B1, `(.L_x_8) ;  /* 0x000001f000017945 */ /* 0x000fe80003800200 */
[----:B------:R-:W-:-:S13]  /*06c0*/  ISETP.GT.AND P1, PT, R6, 0x800, PT ;  /* 0x000008000600780c */ /* 0x000fda0003f24270 */
[----:B------:R-:W-:Y:S05]  /*06d0*/  @!P1 BRA `(.L_x_9) ;  /* 0x0000000000709947 */ /* 0x000fea0003800000 */
[----:B01----:R-:W0:Y:S01]  /*06e0*/  LDC.64 R12, c[0x0][0x388] ;  /* 0x0000e200ff0c7b82 */ /* 0x003e220000000a00 */
[C-C-:B------:R-:W-:Y:S01]  /*06f0*/  IADD3 R17, PT, PT, R0.reuse, 0x800, R9.reuse ;  /* 0x0000080000117810 */ /* 0x140fe20007ffe009 */
[----:B------:R-:W-:-:S06]  /*0700*/  IMAD.IADD R15, R0, 0x1, R9 ;  /* 0x00000001000f7824 */ /* 0x000fcc00078e0209 */
[----:B------:R-:W1:Y:S01]  /*0710*/  LDC.64 R10, c[0x0][0x390] ;  /* 0x0000e400ff0a7b82 */ /* 0x000e620000000a00 */
[----:B0-----:R-:W-:-:S04]  /*0720*/  IMAD.WIDE R14, R15, 0x4, R12 ;  /* 0x000000040f0e7825 */ /* 0x001fc800078e020c */
[C---:B------:R-:W-:Y:S01]  /*0730*/  IMAD.WIDE R12, R17.reuse, 0x4, R12 ;  /* 0x00000004110c7825 */ /* 0x040fe200078e020c */
[----:B------:R-:W2:Y:S03]  /*0740*/  LDG.E.CONSTANT R6, desc[UR6][R14.64] ;  /* 0x000000060e067981 */ /* 0x000ea6000c1e9900 */
[----:B-1----:R-:W-:Y:S01]  /*0750*/  IMAD.WIDE R10, R17, 0x4, R10 ;  /* 0x00000004110a7825 */ /* 0x002fe200078e020a */
[----:B------:R-:W3:Y:S04]  /*0760*/  LDG.E.CONSTANT R8, desc[UR6][R14.64+0x800] ;  /* 0x000800060e087981 */ /* 0x000ee8000c1e9900 */
[----:B------:R-:W4:Y:S04]  /*0770*/  LDG.E.CONSTANT R16, desc[UR6][R14.64+0x1000] ;  /* 0x001000060e107981 */ /* 0x000f28000c1e9900 */
[----:B------:R-:W5:Y:S04]  /*0780*/  LDG.E.CONSTANT R18, desc[UR6][R14.64+0x1800] ;  /* 0x001800060e127981 */ /* 0x000f68000c1e9900 */
[----:B------:R-:W5:Y:S04]  /*0790*/  LDG.E.CONSTANT R20, desc[UR6][R12.64] ;  /* 0x000000060c147981 */ /* 0x000f68000c1e9900 */
[----:B------:R-:W5:Y:S04]  /*07a0*/  LDG.E.CONSTANT R22, desc[UR6][R12.64+0x800] ;  /* 0x000800060c167981 */ /* 0x000f68000c1e9900 */
[----:B------:R-:W5:Y:S04]  /*07b0*/  LDG.E.CONSTANT R24, desc[UR6][R12.64+0x1000] ;  /* 0x001000060c187981 */ /* 0x000f68000c1e9900 */
[----:B------:R-:W5:Y:S04]  /*07c0*/  LDG.E.CONSTANT R26, desc[UR6][R12.64+0x1800] ;  /* 0x001800060c1a7981 */ /* 0x000f68000c1e9900 */
[----:B------:R-:W5:Y:S01]  /*07d0*/  LDG.E.CONSTANT R10, desc[UR6][R10.64+0x1800] ;  /* 0x001800060a0a7981 */ /* 0x000f62000c1e9900 */
[C---:B------:R-:W-:Y:S01]  /*07e0*/  IMAD R17, R9.reuse, 0x4, R7 ;  /* 0x0000000409117824 */ /* 0x040fe200078e0207 */
[----:B------:R-:W-:Y:S01]  /*07f0*/  PLOP3.LUT P0, PT, PT, PT, PT, 0x8, 0x80 ;  /* 0x000000000080781c */ /* 0x000fe20003f0e170 */
[----:B------:R-:W-:-:S03]  /*0800*/  VIADD R9, R9, 0x1000 ;  /* 0x0000100009097836 */ /* 0x000fc60000000000 */
[----:B--2---:R2:W-:Y:S04]  /*0810*/  STS [R17], R6 ;  /* 0x0000000611007388 */ /* 0x0045e80000000800 */
[----:B---3--:R2:W-:Y:S04]  /*0820*/  STS [R17+0x800], R8 ;  /* 0x0008000811007388 */ /* 0x0085e80000000800 */
[----:B----4-:R2:W-:Y:S04]  /*0830*/  STS [R17+0x1000], R16 ;  /* 0x0010001011007388 */ /* 0x0105e80000000800 */
[----:B-----5:R2:W-:Y:S04]  /*0840*/  STS [R17+0x1800], R18 ;  /* 0x0018001211007388 */ /* 0x0205e80000000800 */
[----:B------:R2:W-:Y:S04]  /*0850*/  STS [R17+0x2000], R20 ;  /* 0x0020001411007388 */ /* 0x0005e80000000800 */
[----:B------:R2:W-:Y:S04]  /*0860*/  STS [R17+0x2800], R22 ;  /* 0x0028001611007388 */ /* 0x0005e80000000800 */
[----:B------:R2:W-:Y:S04]  /*0870*/  STS [R17+0x3000], R24 ;  /* 0x0030001811007388 */ /* 0x0005e80000000800 */
[----:B------:R2:W-:Y:S04]  /*0880*/  STS [R17+0x3800], R26 ;  /* 0x0038001a11007388 */ /* 0x0005e80000000800 */
[----:B------:R2:W-:Y:S02]  /*0890*/  STS [R17+0x4000], R10 ;  /* 0x0040000a11007388 */ /* 0x0005e40000000800 */
.L_x_9:
[----:B------:R-:W-:Y:S05]  /*08a0*/  BSYNC.RECONVERGENT B1 ;  /* 0x0000000000017941 */ /* 0x000fea0003800200 */
.L_x_8:
[----:B------:R-:W-:-:S13]  /*08b0*/  ISETP.LT.OR P0, PT, R9, R3, P0 ;  /* 0x000000030900720c */ /* 0x000fda0000701670 */
[----:B------:R-:W-:Y:S05]  /*08c0*/  @!P0 BRA `(.L_x_1) ;  /* 0x0000000000408947 */ /* 0x000fea0003800000 */
[----:B01----:R-:W0:Y:S01]  /*08d0*/  LDC.64 R12, c[0x0][0x390] ;  /* 0x0000e400ff0c7b82 */ /* 0x003e220000000a00 */
[----:B------:R-:W-:-:S07]  /*08e0*/  IMAD.IADD R15, R0, 0x1, R9 ;  /* 0x00000001000f7824 */ /* 0x000fce00078e0209 */
[----:B--2---:R-:W1:Y:S01]  /*08f0*/  LDC.64 R10, c[0x0][0x388] ;  /* 0x0000e200ff0a7b82 */ /* 0x004e620000000a00 */
[----:B0-----:R-:W-:-:S06]  /*0900*/  IMAD.WIDE R12, R15, 0x4, R12 ;  /* 0x000000040f0c7825 */ /* 0x001fcc00078e020c */
[----:B------:R-:W2:Y:S01]  /*0910*/  LDG.E.CONSTANT R12, desc[UR6][R12.64+0x1800] ;  /* 0x001800060c0c7981 */ /* 0x000ea2000c1e9900 */
[----:B-1----:R-:W-:-:S05]  /*0920*/  IMAD.WIDE R10, R15, 0x4, R10 ;  /* 0x000000040f0a7825 */ /* 0x002fca00078e020a */
[----:B------:R-:W3:Y:S04]  /*0930*/  LDG.E.CONSTANT R0, desc[UR6][R10.64] ;  /* 0x000000060a007981 */ /* 0x000ee8000c1e9900 */
[----:B------:R-:W4:Y:S04]  /*0940*/  LDG.E.CONSTANT R6, desc[UR6][R10.64+0x800] ;  /* 0x000800060a067981 */ /* 0x000f28000c1e9900 */
[----:B------:R-:W5:Y:S04]  /*0950*/  LDG.E.CONSTANT R8, desc[UR6][R10.64+0x1000] ;  /* 0x001000060a087981 */ /* 0x000f68000c1e9900 */
[----:B------:R-:W5:Y:S01]  /*0960*/  LDG.E.CONSTANT R14, desc[UR6][R10.64+0x1800] ;  /* 0x001800060a0e7981 */ /* 0x000f62000c1e9900 */
[----:B------:R-:W-:-:S05]  /*0970*/  IMAD R7, R9, 0x4, R7 ;  /* 0x0000000409077824 */ /* 0x000fca00078e0207 */
[----:B--2---:R0:W-:Y:S04]  /*0980*/  STS [R7+0x2000], R12 ;  /* 0x0020000c07007388 */ /* 0x0041e80000000800 */
[----:B---3--:R0:W-:Y:S04]  /*0990*/  STS [R7], R0 ;  /* 0x0000000007007388 */ /* 0x0081e80000000800 */
[----:B----4-:R0:W-:Y:S04]  /*09a0*/  STS [R7+0x800], R6 ;  /* 0x0008000607007388 */ /* 0x0101e80000000800 */
[----:B-----5:R0:W-:Y:S04]  /*09b0*/  STS [R7+0x1000], R8 ;  /* 0x0010000807007388 */ /* 0x0201e80000000800 */
[----:B------:R0:W-:Y:S02]  /*09c0*/  STS [R7+0x1800], R14 ;  /* 0x0018000e07007388 */ /* 0x0001e40000000800 */
.L_x_1:
[----:B------:R-:W-:Y:S05]  /*09d0*/  BSYNC.RECONVERGENT B0 ;  /* 0x0000000000007941 */ /* 0x000fea0003800200 */
.L_x_0:
[----:B------:R-:W3:Y:S08]  /*09e0*/  S2UR UR5, SR_CgaCtaId ;  /* 0x00000000000579c3 */ /* 0x000ef00000008800 */
[----:B------:R-:W-:Y:S01]  /*09f0*/  BAR.SYNC.DEFER_BLOCKING 0x0 ;  /* 0x0000000000007b1d */ /* 0x000fe20000010000 */
[----:B------:R-:W-:-:S05]  /*0a00*/  ISETP.GT.U32.AND P0, PT, R2, 0xf, PT ;  /* 0x0000000f0200780c */ /* 0x000fca0003f04070 */
[----:B------:R-:W-:Y:S02]  /*0a10*/  UMOV UR4, 0x400 ;  /* 0x0000040000047882 */ /* 0x000fe40000000000 */
[----:B---3--:R-:W-:-:S06]  /*0a20*/  ULEA UR4, UR5, UR4, 0x18 ;  /* 0x0000000405047291 */ /* 0x008fcc000f8ec0ff */
[----:B------:R-:W-:Y:S02]  /*0a30*/  @!P0 LEA R2, R2, UR4, 0x2 ;  /* 0x0000000402028c11 */ /* 0x000fe4000f8e10ff */
[----:B0-----:R-:W-:-:S03]  /*0a40*/  LEA R0, R4, UR4, 0x2 ;  /* 0x0000000404007c11 */ /* 0x001fc6000f8e10ff */
[----:B------:R-:W-:Y:S01]  /*0a50*/  @!P0 STS [R2+0x1000], RZ ;  /* 0x001000ff02008388 */ /* 0x000fe20000000800 */
[----:B------:R-:W-:Y:S06]  /*0a60*/  BAR.SYNC.DEFER_BLOCKING 0x0 ;  /* 0x0000000000007b1d */ /* 0x000fec0000010000 */
[----:B--2---:R-:W0:Y:S02]  /*0a70*/  LDS R6, [R0+0x1000] ;  /* 0x0010000000067984 */ /* 0x004e240000000800 */
[C---:B0-----:R-:W-:Y:S01]  /*0a80*/  ISETP.GE.AND P0, PT, R6.reuse, R3, PT ;  /* 0x000000030600720c */ /* 0x041fe20003f06270 */
[----:B------:R-:W-:-:S05]  /*0a90*/  VIADD R7, R6, 0x10 ;  /* 0x0000001006077836 */ /* 0x000fca0000000000 */
[----:B------:R0:W-:Y:S07]  /*0aa0*/  STS [R0+0x1000], R7 ;  /* 0x0010000700007388 */ /* 0x0001ee0000000800 */
[----:B------:R-:W-:Y:S05]  /*0ab0*/  @P0 EXIT ;  /* 0x000000000000094d */ /* 0x000fea0003800000 */
[----:B-1----:R-:W1:Y:S01]  /*0ac0*/  LDC.64 R8, c[0x0][0x3a0] ;  /* 0x0000e800ff087b82 */ /* 0x002e620000000a00 */
[----:B------:R-:W-:Y:S01]  /*0ad0*/  LOP3.LUT R5, RZ, R5, RZ, 0x33, !PT ;  /* 0x00000005ff057212 */ /* 0x000fe200078e33ff */
[----:B0-----:R-:W-:-:S03]  /*0ae0*/  IMAD.MOV.U32 R7, RZ, RZ, R6 ;  /* 0x000000ffff077224 */ /* 0x001fc600078e0006 */
[----:B-1----:R-:W-:-:S04]  /*0af0*/  IADD3 R2, P0, PT, R5, R8, RZ ;  /* 0x0000000805027210 */ /* 0x002fc80007f1e0ff */
[----:B------:R-:W-:-:S04]  /*0b00*/  IADD3.X R5, PT, PT, R9, -0x1, RZ, P0, !PT ;  /* 0xffffffff09057810 */ /* 0x000fc800007fe4ff */
[----:B------:R-:W-:-:S05]  /*0b10*/  SHF.R.U64 R8, R2, 0x5, R5 ;  /* 0x0000000502087819 */ /* 0x000fca0000001205 */
[----:B------:R-:W-:-:S05]  /*0b20*/  VIADD R8, R8, 0x1 ;  /* 0x0000000108087836 */ /* 0x000fca0000000000 */
[----:B------:R-:W-:-:S07]  /*0b30*/  LOP3.LUT R6, R8, 0xf, RZ, 0xc0, !PT ;  /* 0x0000000f08067812 */ /* 0x000fce00078ec0ff */
.L_x_19:
[----:B------:R-:W-:Y:S01]  /*0b40*/  IMAD.IADD R8, R4, 0x1, R7 ;  /* 0x0000000104087824 */ /* 0x000fe200078e0207 */
[----:B------:R-:W-:Y:S04]  /*0b50*/  BSSY.RECONVERGENT B0, `(.L_x_10) ;  /* 0x000012b000007945 */ /* 0x000fe80003800200 */
[----:B------:R-:W-:-:S13]  /*0b60*/  ISETP.GE.AND P0, PT, R8, R3, PT ;  /* 0x000000030800720c */ /* 0x000fda0003f06270 */
[----:B01234-:R-:W-:Y:S05]  /*0b70*/  @P0 BRA `(.L_x_11) ;  /* 0x0000001000a00947 */ /* 0x01ffea0003800000 */
[----:B------:R-:W0:Y:S01]  /*0b80*/  S2R R11, SR_TID.X ;  /* 0x00000000000b7919 */ /* 0x000e220000002100 */
[----:B------:R-:W1:Y:S01]  /*0b90*/  S2UR UR5, SR_CgaCtaId ;  /* 0x00000000000579c3 */ /* 0x000e620000008800 */
[----:B------:R-:W-:Y:S01]  /*0ba0*/  UMOV UR4, 0x400 ;  /* 0x0000040000047882 */ /* 0x000fe20000000000 */
[----:B------:R-:W2:Y:S01]  /*0bb0*/  LDCU.64 UR8, c[0x0][0x3a0] ;  /* 0x00007400ff0877ac */ /* 0x000ea20008000a00 */
[----:B-1----:R-:W-:-:S06]  /*0bc0*/  ULEA UR4, UR5, UR4, 0x18 ;  /* 0x0000000405047291 */ /* 0x002fcc000f8ec0ff */
[----:B------:R-:W-:Y:S02]  /*0bd0*/  LEA R12, R4, UR4, 0x3 ;  /* 0x00000004040c7c11 */ /* 0x000fe4000f8e18ff */
[----:B0-----:R-:W-:-:S13]  /*0be0*/  LOP3.LUT P0, R11, R11, 0x1f, RZ, 0xc0, !PT ;  /* 0x0000001f0b0b7812 */ /* 0x001fda000780c0ff */
[----:B------:R-:W-:Y:S01]  /*0bf0*/  @!P0 LEA R7, R8, UR4, 0x2 ;  /* 0x0000000408078c11 */ /* 0x000fe2000f8e10ff */
[----:B------:R-:W0:Y:S04]  /*0c00*/  @!P0 LDC R14, c[0x0][0x3a0] ;  /* 0x0000e800ff0e8b82 */ /* 0x000e280000000800 */
[----:B------:R-:W0:Y:S04]  /*0c10*/  @!P0 LDS R8, [R7+0x800] ;  /* 0x0008000007088984 */ /* 0x000e280000000800 */
[----:B------:R-:W1:Y:S01]  /*0c20*/  @!P0 LDS R9, [R7] ;  /* 0x0000000007098984 */ /* 0x000e620000000800 */
[----:B0-----:R-:W-:-:S02]  /*0c30*/  @!P0 IMAD R15, R8, R14, RZ ;  /* 0x0000000e080f8224 */ /* 0x001fc400078e02ff */
[----:B-1----:R-:W-:-:S05]  /*0c40*/  @!P0 IMAD R14, R9, R14, RZ ;  /* 0x0000000e090e8224 */ /* 0x002fca00078e02ff */
[----:B------:R0:W-:Y:S01]  /*0c50*/  @!P0 STS.64 [R12+0x1040], R14 ;  /* 0x0010400e0c008388 */ /* 0x0001e20000000a00 */
[----:B--2---:R-:W-:-:S04]  /*0c60*/  ISETP.GE.U32.AND P0, PT, R11, UR8, PT ;  /* 0x000000080b007c0c */ /* 0x004fc8000bf06070 */
[----:B------:R-:W-:Y:S01]  /*0c70*/  ISETP.GE.AND.EX P0, PT, RZ, UR9, PT, P0 ;  /* 0x00000009ff007c0c */ /* 0x000fe2000bf06300 */
[----:B------:R-:W-:-:S12]  /*0c80*/  WARPSYNC.ALL ;  /* 0x0000000000007948 */ /* 0x000fd80003800000 */
[----:B0-----:R-:W-:Y:S05]  /*0c90*/  @P0 BRA `(.L_x_11) ;  /* 0x0000001000580947 */ /* 0x001fea0003800000 */
[----:B------:R-:W0:Y:S01]  /*0ca0*/  LDS.64 R12, [R12+0x1040] ;  /* 0x001040000c0c7984 */ /* 0x000e220000000a00 */
[----:B------:R-:W-:Y:S01]  /*0cb0*/  ISETP.GE.U32.AND P1, PT, R2, 0x1e0, PT ;  /* 0x000001e00200780c */ /* 0x000fe20003f26070 */
[----:B------:R-:W-:Y:S01]  /*0cc0*/  BSSY.RECONVERGENT B1, `(.L_x_12) ;  /* 0x0000048000017945 */ /* 0x000fe20003800200 */
[----:B------:R-:W-:Y:S01]  /*0cd0*/  ISETP.NE.U32.AND P0, PT, R6, RZ, PT ;  /* 0x000000ff0600720c */ /* 0x000fe20003f05070 */
[----:B------:R-:W-:Y:S01]  /*0ce0*/  IMAD.MOV.U32 R26, RZ, RZ, RZ ;  /* 0x000000ffff1a7224 */ /* 0x000fe200078e00ff */
[----:B------:R-:W-:Y:S02]  /*0cf0*/  ISETP.GE.U32.AND.EX P1, PT, R5, RZ, PT, P1 ;  /* 0x000000ff0500720c */ /* 0x000fe40003f26110 */
[----:B------:R-:W-:Y:S02]  /*0d00*/  ISETP.NE.AND.EX P0, PT, RZ, RZ, PT, P0 ;  /* 0x000000ffff00720c */ /* 0x000fe40003f05300 */
[----:B0-----:R-:W-:Y:S02]  /*0d10*/  SHF.R.S32.HI R9, RZ, 0x1f, R12 ;  /* 0x0000001fff097819 */ /* 0x001fe4000001140c */
[----:B------:R-:W-:-:S07]  /*0d20*/  SHF.R.S32.HI R10, RZ, 0x1f, R13 ;  /* 0x0000001fff0a7819 */ /* 0x000fce000001140d */
[----:B------:R-:W-:Y:S05]  /*0d30*/  @!P1 BRA `(.L_x_13) ;  /* 0x0000000400009947 */ /* 0x000fea0003800000 */
[----:B------:R-:W0:Y:S01]  /*0d40*/  LDCU.64 UR4, c[0x0][0x380] ;  /* 0x00007000ff0477ac */ /* 0x000e220008000a00 */
[-C--:B------:R-:W-:Y:S02]  /*0d50*/  IADD3 R15, P1, PT, R12, R11.reuse, RZ ;  /* 0x0000000b0c0f7210 */ /* 0x080fe40007f3e0ff */
[----:B------:R-:W-:Y:S01]  /*0d60*/  IADD3 R24, P3, PT, R13, R11, RZ ;  /* 0x0000000b0d187210 */ /* 0x000fe20007f7e0ff */
[----:B------:R-:W1:Y:S01]  /*0d70*/  LDCU.64 UR8, c[0x0][0x398] ;  /* 0x00007300ff0877ac */ /* 0x000e620008000a00 */
[----:B------:R-:W-:Y:S01]  /*0d80*/  SHF.R.U64 R16, R2, 0x5, R5 ;  /* 0x0000000502107819 */ /* 0x000fe20000001205 */
[--C-:B------:R-:W-:Y:S02]  /*0d90*/  IMAD.X R8, R9, 0x1, R26.reuse, P1 ;  /* 0x0000000109087824 */ /* 0x100fe400008e061a */
[----:B------:R-:W-:Y:S01]  /*0da0*/  IMAD.X R7, R10, 0x1, R26, P3 ;  /* 0x000000010a077824 */ /* 0x000fe200018e061a */
[----:B------:R-:W-:Y:S02]  /*0db0*/  IADD3 R16, P4, PT, R16, 0x1, RZ ;  /* 0x0000000110107810 */ /* 0x000fe40007f9e0ff */
[----:B0-----:R-:W-:-:S02]  /*0dc0*/  LEA R14, P2, R15, UR4, 0x2 ;  /* 0x000000040f0e7c11 */ /* 0x001fc4000f8410ff */
[----:B-1----:R-:W-:Y:S02]  /*0dd0*/  LEA R18, P1, R24, UR8, 0x2 ;  /* 0x0000000818127c11 */ /* 0x002fe4000f8210ff */
[----:B------:R-:W-:Y:S02]  /*0de0*/  LEA.HI.X R15, R15, UR5, R8, 0x2, P2 ;  /* 0x000000050f0f7c11 */ /* 0x000fe400090f1408 */
[----:B------:R-:W-:Y:S02]  /*0df0*/  IADD3 R14, P2, PT, R14, 0x400, RZ ;  /* 0x000004000e0e7810 */ /* 0x000fe40007f5e0ff */
[----:B------:R-:W-:Y:S02]  /*0e00*/  IADD3 R18, P3, PT, R18, 0x400, RZ ;  /* 0x0000040012127810 */ /* 0x000fe40007f7e0ff */
[----:B------:R-:W-:Y:S01]  /*0e10*/  LEA.HI.X R24, R24, UR9, R7, 0x2, P1 ;  /* 0x0000000918187c11 */ /* 0x000fe200088f1407 */
[----:B------:R-:W-:Y:S01]  /*0e20*/  IMAD.X R15, RZ, RZ, R15, P2 ;  /* 0x000000ffff0f7224 */ /* 0x000fe200010e060f */
[----:B------:R-:W-:-:S02]  /*0e30*/  LEA.HI.X R7, R5, RZ, RZ, 0x1b, P4 ;  /* 0x000000ff05077211 */ /* 0x000fc400020fdcff */
[----:B------:R-:W-:Y:S01]  /*0e40*/  LOP3.LUT R8, R16, 0xfffffff0, RZ, 0xc0, !PT ;  /* 0xfffffff010087812 */ /* 0x000fe200078ec0ff */
[----:B------:R-:W-:Y:S01]  /*0e50*/  IMAD.X R24, RZ, RZ, R24, P3 ;  /* 0x000000ffff187224 */ /* 0x000fe200018e0618 */
[----:B------:R-:W-:-:S07]  /*0e60*/  LOP3.LUT R7, R7, 0xfffffff, RZ, 0xc0, !PT ;  /* 0x0fffffff07077812 */ /* 0x000fce00078ec0ff */
.L_x_14:
[----:B0-----:R-:W2:Y:S04]  /*0e70*/  LDG.E.CONSTANT R21, desc[UR6][R14.64+-0x400] ;  /* 0xfffc00060e157981 */ /* 0x001ea8000c1e9900 */
[----:B------:R-:W3:Y:S04]  /*0e80*/  LDG.E.CONSTANT R23, desc[UR6][R14.64+-0x380] ;  /* 0xfffc80060e177981 */ /* 0x000ee8000c1e9900 */
[----:B------:R-:W4:Y:S04]  /*0e90*/  LDG.E.CONSTANT R25, desc[UR6][R14.64+-0x300] ;  /* 0xfffd00060e197981 */ /* 0x000f28000c1e9900 */
[----:B------:R-:W5:Y:S04]  /*0ea0*/  LDG.E.CONSTANT R27, desc[UR6][R14.64+-0x280] ;  /* 0xfffd80060e1b7981 */ /* 0x000f68000c1e9900 */
[----:B------:R-:W5:Y:S01]  /*0eb0*/  LDG.E.CONSTANT R29, desc[UR6][R14.64+-0x200] ;  /* 0xfffe00060e1d7981 */ /* 0x000f62000c1e9900 */
[----:B------:R-:W-:-:S02]  /*0ec0*/  IMAD.MOV.U32 R16, RZ, RZ, R18 ;  /* 0x000000ffff107224 */ /* 0x000fc400078e0012 */
[----:B------:R-:W-:Y:S01]  /*0ed0*/  IMAD.MOV.U32 R17, RZ, RZ, R24 ;  /* 0x000000ffff117224 */ /* 0x000fe200078e0018 */
[----:B------:R-:W5:Y:S04]  /*0ee0*/  LDG.E.CONSTANT R20, desc[UR6][R14.64+-0x180] ;  /* 0xfffe80060e147981 */ /* 0x000f68000c1e9900 */
[----:B------:R-:W5:Y:S04]  /*0ef0*/  LDG.E.CONSTANT R22, desc[UR6][R14.64+-0x100] ;  /* 0xffff00060e167981 */ /* 0x000f68000c1e9900 */
[----:B------:R-:W5:Y:S04]  /*0f00*/  LDG.E.CONSTANT R19, desc[UR6][R14.64+-0x80] ;  /* 0xffff80060e137981 */ /* 0x000f68000c1e9900 */
[----:B------:R-:W5:Y:S04]  /*0f10*/  LDG.E.CONSTANT R18, desc[UR6][R14.64] ;  /* 0x000000060e127981 */ /* 0x000f68000c1e9900 */
[----:B------:R-:W5:Y:S04]  /*0f20*/  LDG.E.CONSTANT R24, desc[UR6][R14.64+0x80] ;  /* 0x000080060e187981 */ /* 0x000f68000c1e9900 */
[----:B------:R-:W5:Y:S04]  /*0f30*/  LDG.E.CONSTANT R28, desc[UR6][R14.64+0x100] ;  /* 0x000100060e1c7981 */ /* 0x000f68000c1e9900 */
[----:B--2---:R0:W-:Y:S04]  /*0f40*/  REDG.E.ADD.F32.FTZ.RN.STRONG.GPU desc[UR6][R16.64+-0x400], R21 ;  /* 0xfffc0015100079a6 */ /* 0x0041e8000c12f306 */
[----:B---3--:R1:W-:Y:S04]  /*0f50*/  REDG.E.ADD.F32.FTZ.RN.STRONG.GPU desc[UR6][R16.64+-0x380], R23 ;  /* 0xfffc8017100079a6 */ /* 0x0083e8000c12f306 */
[----:B----4-:R2:W-:Y:S04]  /*0f60*/  REDG.E.ADD.F32.FTZ.RN.STRONG.GPU desc[UR6][R16.64+-0x300], R25 ;  /* 0xfffd0019100079a6 */ /* 0x0105e8000c12f306 */
[----:B0-----:R-:W3:Y:S04]  /*0f70*/  LDG.E.CONSTANT R21, desc[UR6][R14.64+0x180] ;  /* 0x000180060e157981 */ /* 0x001ee8000c1e9900 */
[----:B-1----:R-:W4:Y:S04]  /*0f80*/  LDG.E.CONSTANT R23, desc[UR6][R14.64+0x200] ;  /* 0x000200060e177981 */ /* 0x002f28000c1e9900 */
[----:B-----5:R0:W-:Y:S04]  /*0f90*/  REDG.E.ADD.F32.FTZ.RN.STRONG.GPU desc[UR6][R16.64+-0x280], R27 ;  /* 0xfffd801b100079a6 */ /* 0x0201e8000c12f306 */
[----:B--2---:R-:W2:Y:S04]  /*0fa0*/  LDG.E.CONSTANT R25, desc[UR6][R14.64+0x280] ;  /* 0x000280060e197981 */ /* 0x004ea8000c1e9900 */
[----:B------:R1:W-:Y:S04]  /*0fb0*/  REDG.E.ADD.F32.FTZ.RN.STRONG.GPU desc[UR6][R16.64+-0x200], R29 ;  /* 0xfffe001d100079a6 */ /* 0x0003e8000c12f306 */
[----:B0-----:R-:W5:Y:S01]  /*0fc0*/  LDG.E.CONSTANT R27, desc[UR6][R14.64+0x300] ;  /* 0x000300060e1b7981 */ /* 0x001f62000c1e9900 */
[----:B------:R-:W-:-:S03]  /*0fd0*/  IADD3 R8, P1, PT, R8, -0x10, RZ ;  /* 0xfffffff008087810 */ /* 0x000fc60007f3e0ff */
[----:B------:R-:W-:Y:S04]  /*0fe0*/  REDG.E.ADD.F32.FTZ.RN.STRONG.GPU desc[UR6][R16.64+-0x180], R20 ;  /* 0xfffe8014100079a6 */ /* 0x000fe8000c12f306 */
[----:B-1----:R0:W5:Y:S01]  /*0ff0*/  LDG.E.CONSTANT R29, desc[UR6][R14.64+0x380] ;  /* 0x000380060e1d7981 */ /* 0x002162000c1e9900 */
[----:B------:R-:W-:Y:S02]  /*1000*/  IADD3.X R7, PT, PT, R7, -0x1, RZ, P1, !PT ;  /* 0xffffffff07077810 */ /* 0x000fe40000ffe4ff */
[----:B------:R-:W-:Y:S01]  /*1010*/  ISETP.NE.U32.AND P1, PT, R8, RZ, PT ;  /* 0x000000ff0800720c */ /* 0x000fe20003f25070 */
[----:B------:R-:W-:Y:S03]  /*1020*/  REDG.E.ADD.F32.FTZ.RN.STRONG.GPU desc[UR6][R16.64+-0x100], R22 ;  /* 0xffff0016100079a6 */ /* 0x000fe6000c12f306 */
[----:B------:R-:W-:Y:S01]  /*1030*/  ISETP.NE.AND.EX P1, PT, R7, RZ, PT, P1 ;  /* 0x000000ff0700720c */ /* 0x000fe20003f25310 */
[----:B------:R-:W-:Y:S04]  /*1040*/  REDG.E.ADD.F32.FTZ.RN.STRONG.GPU desc[UR6][R16.64+-0x80], R19 ;  /* 0xffff8013100079a6 */ /* 0x000fe8000c12f306 */
[----:B------:R1:W-:Y:S04]  /*1050*/  REDG.E.ADD.F32.FTZ.RN.STRONG.GPU desc[UR6][R16.64], R18 ;  /* 0x00000012100079a6 */ /* 0x0003e8000c12f306 */
[----:B------:R1:W-:Y:S01]  /*1060*/  REDG.E.ADD.F32.FTZ.RN.STRONG.GPU desc[UR6][R16.64+0x80], R24 ;  /* 0x00008018100079a6 */ /* 0x0003e2000c12f306 */
[----:B------:R-:W-:-:S03]  /*1070*/  IADD3 R11, P2, PT, R11, 0x200, RZ ;  /* 0x000002000b0b7810 */ /* 0x000fc60007f5e0ff */
[----:B------:R2:W-:Y:S01]  /*1080*/  REDG.E.ADD.F32.FTZ.RN.STRONG.GPU desc[UR6][R16.64+0x100], R28 ;  /* 0x0001001c100079a6 */ /* 0x0005e2000c12f306 */
[----:B0-----:R-:W-:Y:S02]  /*1090*/  IADD3 R14, P3, PT, R14, 0x800, RZ ;  /* 0x000008000e0e7810 */ /* 0x001fe40007f7e0ff */
[----:B-1----:R-:W-:Y:S01]  /*10a0*/  IADD3 R18, P4, PT, R16, 0x800, RZ ;  /* 0x0000080010127810 */ /* 0x002fe20007f9e0ff */
[----:B------:R-:W-:Y:S02]  /*10b0*/  IMAD.X R26, RZ, RZ, R26, P2 ;  /* 0x000000ffff1a7224 */ /* 0x000fe400010e061a */
[----:B------:R-:W-:Y:S02]  /*10c0*/  IMAD.X R15, RZ, RZ, R15, P3 ;  /* 0x000000ffff0f7224 */ /* 0x000fe400018e060f */
[----:B------:R-:W-:Y:S01]  /*10d0*/  IMAD.X R24, RZ, RZ, R17, P4 ;  /* 0x000000ffff187224 */ /* 0x000fe200020e0611 */
[----:B---3--:R0:W-:Y:S04]  /*10e0*/  REDG.E.ADD.F32.FTZ.RN.STRONG.GPU desc[UR6][R16.64+0x180], R21 ;  /* 0x00018015100079a6 */ /* 0x0081e8000c12f306 */
[----:B----4-:R0:W-:Y:S04]  /*10f0*/  REDG.E.ADD.F32.FTZ.RN.STRONG.GPU desc[UR6][R16.64+0x200], R23 ;  /* 0x00020017100079a6 */ /* 0x0101e8000c12f306 */
[----:B--2---:R0:W-:Y:S04]  /*1100*/  REDG.E.ADD.F32.FTZ.RN.STRONG.GPU desc[UR6][R16.64+0x280], R25 ;  /* 0x00028019100079a6 */ /* 0x0041e8000c12f306 */
[----:B-----5:R0:W-:Y:S04]  /*1110*/  REDG.E.ADD.F32.FTZ.RN.STRONG.GPU desc[UR6][R16.64+0x300], R27 ;  /* 0x0003001b100079a6 */ /* 0x0201e8000c12f306 */
[----:B------:R0:W-:Y:S01]  /*1120*/  REDG.E.ADD.F32.FTZ.RN.STRONG.GPU desc[UR6][R16.64+0x380], R29 ;  /* 0x0003801d100079a6 */ /* 0x0001e2000c12f306 */
[----:B------:R-:W-:Y:S05]  /*1130*/  @P1 BRA `(.L_x_14) ;  /* 0xfffffffc004c1947 */ /* 0x000fea000383ffff */
.L_x_13:
[----:B------:R-:W-:Y:S05]  /*1140*/  BSYNC.RECONVERGENT B1 ;  /* 0x0000000000017941 */ /* 0x000fea0003800200 */
.L_x_12:
[----:B------:R-:W-:Y:S05]  /*1150*/  @!P0 BRA `(.L_x_11) ;  /* 0x0000000c00288947 */ /* 0x000fea0003800000 */
[----:B------:R-:W-:Y:S01]  /*1160*/  IADD3 R14, P0, PT, R6, -0x1, RZ ;  /* 0xffffffff060e7810 */ /* 0x000fe20007f1e0ff */
[----:B------:R-:W-:Y:S01]  /*1170*/  BSSY.RECONVERGENT B1, `(.L_x_15) ;  /* 0x0000065000017945 */ /* 0x000fe20003800200 */
[----:B------:R-:W-:Y:S02]  /*1180*/  SHF.R.U64 R7, R2, 0x5, R5 ;  /* 0x0000000502077819 */ /* 0x000fe40000001205 */
[----:B------:R-:W-:Y:S01]  /*1190*/  ISETP.GE.U32.AND P1, PT, R14, 0x7, PT ;  /* 0x000000070e00780c */ /* 0x000fe20003f26070 */
[----:B------:R-:W-:Y:S02]  /*11a0*/  IMAD.X R14, RZ, RZ, -0x1, P0 ;  /* 0xffffffffff0e7424 */ /* 0x000fe400000e06ff */
[----:B------:R-:W-:-:S03]  /*11b0*/  VIADD R7, R7, 0x1 ;  /* 0x0000000107077836 */ /* 0x000fc60000000000 */
[----:B------:R-:W-:Y:S02]  /*11c0*/  ISETP.GE.U32.AND.EX P1, PT, R14, RZ, PT, P1 ;  /* 0x000000ff0e00720c */ /* 0x000fe40003f26110 */
[----:B------:R-:W-:-:S04]  /*11d0*/  LOP3.LUT R8, R7, 0x7, RZ, 0xc0, !PT ;  /* 0x0000000707087812 */ /* 0x000fc800078ec0ff */
[----:B------:R-:W-:-:S04]  /*11e0*/  ISETP.NE.U32.AND P0, PT, R8, RZ, PT ;  /* 0x000000ff0800720c */ /* 0x000fc80003f05070 */
[----:B------:R-:W-:-:S03]  /*11f0*/  ISETP.NE.AND.EX P0, PT, RZ, RZ, PT, P0 ;  /* 0x000000ffff00720c */ /* 0x000fc60003f05300 */
[----:B------:R-:W-:Y:S10]  /*1200*/  @!P1 BRA `(.L_x_16) ;  /* 0x00000004006c9947 */ /* 0x000ff40003800000 */
[----:B------:R-:W1:Y:S01]  /*1210*/  LDCU.64 UR8, c[0x0][0x380] ;  /* 0x00007000ff0877ac */ /* 0x000e620008000a00 */
[----:B------:R-:W-:Y:S01]  /*1220*/  IADD3 R14, P1, PT, R12, R11, RZ ;  /* 0x0000000b0c0e7210 */ /* 0x000fe20007f3e0ff */
[C---:B0-----:R-:W-:Y:S02]  /*1230*/  VIADD R23, R11.reuse, 0x20 ;  /* 0x000000200b177836 */ /* 0x041fe40000000000 */
[----:B------:R-:W-:Y:S01]  /*1240*/  VIADD R22, R11, 0x40 ;  /* 0x000000400b167836 */ /* 0x000fe20000000000 */
[----:B------:R-:W0:Y:S01]  /*1250*/  LDCU.64 UR4, c[0x0][0x398] ;  /* 0x00007300ff0477ac */ /* 0x000e220008000a00 */
[----:B------:R-:W-:Y:S01]  /*1260*/  IMAD.X R15, R9, 0x1, R26, P1 ;  /* 0x00000001090f7824 */ /* 0x000fe200008e061a */
[----:B-1----:R-:W-:-:S04]  /*1270*/  LEA R18, P1, R14, UR8, 0x2 ;  /* 0x000000080e127c11 */ /* 0x002fc8000f8210ff */
[----:B------:R-:W-:Y:S02]  /*1280*/  LEA.HI.X R19, R14, UR9, R15, 0x2, P1 ;  /* 0x000000090e137c11 */ /* 0x000fe400088f140f */
[C---:B------:R-:W-:Y:S02]  /*1290*/  IADD3 R15, P1, PT, R12.reuse, R23, RZ ;  /* 0x000000170c0f7210 */ /* 0x040fe40007f3e0ff */
[----:B------:R-:W-:Y:S02]  /*12a0*/  IADD3 R17, P2, PT, R12, R22, RZ ;  /* 0x000000160c117210 */ /* 0x000fe40007f5e0ff */
[----:B------:R1:W2:Y:S01]  /*12b0*/  LDG.E.CONSTANT R19, desc[UR6][R18.64] ;  /* 0x0000000612137981 */ /* 0x0002a2000c1e9900 */
[--C-:B------:R-:W-:Y:S01]  /*12c0*/  IMAD.X R16, RZ, RZ, R9.reuse, P1 ;  /* 0x000000ffff107224 */ /* 0x100fe200008e0609 */
[----:B------:R-:W-:Y:S01]  /*12d0*/  LEA R14, P1, R15, UR8, 0x2 ;  /* 0x000000080f0e7c11 */ /* 0x000fe2000f8210ff */
[----:B------:R-:W-:-:S03]  /*12e0*/  IMAD.X R20, RZ, RZ, R9, P2 ;  /* 0x000000ffff147224 */ /* 0x000fc600010e0609 */
[----:B------:R-:W-:Y:S02]  /*12f0*/  LEA.HI.X R15, R15, UR9, R16, 0x2, P1 ;  /* 0x000000090f0f7c11 */ /* 0x000fe400088f1410 */
[----:B------:R-:W-:-:S03]  /*1300*/  LEA R16, P1, R17, UR8, 0x2 ;  /* 0x0000000811107c11 */ /* 0x000fc6000f8210ff */
[----:B------:R-:W3:Y:S01]  /*1310*/  LDG.E.CONSTANT R21, desc[UR6][R14.64] ;  /* 0x000000060e157981 */ /* 0x000ee2000c1e9900 */
[----:B------:R-:W-:-:S05]  /*1320*/  LEA.HI.X R17, R17, UR9, R20, 0x2, P1 ;  /* 0x0000000911117c11 */ /* 0x000fca00088f1414 */
[----:B------:R4:W5:Y:S01]  /*1330*/  LDG.E.CONSTANT R27, desc[UR6][R16.64] ;  /* 0x00000006101b7981 */ /* 0x000962000c1e9900 */
[----:B-1----:R-:W-:Y:S01]  /*1340*/  IADD3 R18, P1, PT, R13, R11, RZ ;  /* 0x0000000b0d127210 */ /* 0x002fe20007f3e0ff */
[----:B------:R-:W-:-:S04]  /*1350*/  VIADD R20, R11, 0x60 ;  /* 0x000000600b147836 */ /* 0x000fc80000000000 */
[----:B------:R-:W-:Y:S01]  /*1360*/  IMAD.X R25, R10, 0x1, R26, P1 ;  /* 0x000000010a197824 */ /* 0x000fe200008e061a */
[C---:B0-----:R-:W-:Y:S02]  /*1370*/  LEA R24, P1, R18.reuse, UR4, 0x2 ;  /* 0x0000000412187c11 */ /* 0x041fe4000f8210ff */
[C---:B------:R-:W-:Y:S02]  /*1380*/  IADD3 R26, P3, PT, R13.reuse, R22, RZ ;  /* 0x000000160d1a7210 */ /* 0x040fe40007f7e0ff */
[----:B------:R-:W-:Y:S02]  /*1390*/  LEA.HI.X R25, R18, UR5, R25, 0x2, P1 ;  /* 0x0000000512197c11 */ /* 0x000fe400088f1419 */
[----:B------:R-:W-:Y:S01]  /*13a0*/  IADD3 R23, P2, PT, R13, R23, RZ ;  /* 0x000000170d177210 */ /* 0x000fe20007f5e0ff */
[--C-:B----4-:R-:W-:Y:S01]  /*13b0*/  IMAD.X R17, RZ, RZ, R10.reuse, P3 ;  /* 0x000000ffff117224 */ /* 0x110fe200018e060a */
[----:B------:R-:W-:Y:S02]  /*13c0*/  IADD3 R14, P1, PT, R12, R20, RZ ;  /* 0x000000140c0e7210 */ /* 0x000fe40007f3e0ff */
[----:B------:R-:W-:Y:S01]  /*13d0*/  LEA R18, P3, R26, UR4, 0x2 ;  /* 0x000000041a127c11 */ /* 0x000fe2000f8610ff */
[----:B------:R-:W-:Y:S01]  /*13e0*/  IMAD.X R16, RZ, RZ, R10, P2 ;  /* 0x000000ffff107224 */ /* 0x000fe200010e060a */
[----:B------:R-:W-:Y:S01]  /*13f0*/  LEA R28, P2, R23, UR4, 0x2 ;  /* 0x00000004171c7c11 */ /* 0x000fe2000f8410ff */
[----:B------:R-:W-:Y:S01]  /*1400*/  IMAD.X R15, RZ, RZ, R9, P1 ;  /* 0x000000ffff0f7224 */ /* 0x000fe200008e0609 */
[----:B------:R-:W-:-:S02]  /*1410*/  LEA R22, P1, R14, UR8, 0x2 ;  /* 0x000000080e167c11 */ /* 0x000fc4000f8210ff */
[----:B------:R-:W-:Y:S02]  /*1420*/  LEA.HI.X R29, R23, UR5, R16, 0x2, P2 ;  /* 0x00000005171d7c11 */ /* 0x000fe400090f1410 */
[----:B------:R-:W-:Y:S01]  /*1430*/  LEA.HI.X R23, R14, UR9, R15, 0x2, P1 ;  /* 0x000000090e177c11 */ /* 0x000fe200088f140f */
[----:B--2---:R0:W-:Y:S04]  /*1440*/  REDG.E.ADD.F32.FTZ.RN.STRONG.GPU desc[UR6][R24.64], R19 ;  /* 0x00000013180079a6 */ /* 0x0041e8000c12f306 */
[----:B---3--:R1:W-:Y:S01]  /*1450*/  REDG.E.ADD.F32.FTZ.RN.STRONG.GPU desc[UR6][R28.64], R21 ;  /* 0x000000151c0079a6 */ /* 0x0083e2000c12f306 */
[----:B0-----:R-:W-:Y:S01]  /*1460*/  LEA.HI.X R19, R26, UR5, R17, 0x2, P3 ;  /* 0x000000051a137c11 */ /* 0x001fe200098f1411 */
[C---:B------:R-:W-:Y:S02]  /*1470*/  VIADD R26, R11.reuse, 0x80 ;  /* 0x000000800b1a7836 */ /* 0x040fe40000000000 */
[----:B------:R-:W-:-:S02]  /*1480*/  VIADD R24, R11, 0xa0 ;  /* 0x000000a00b187836 */ /* 0x000fc40000000000 */
[----:B------:R-:W-:Y:S01]  /*1490*/  VIADD R25, R11, 0xc0 ;  /* 0x000000c00b197836 */ /* 0x000fe20000000000 */
[C---:B------:R-:W-:Y:S01]  /*14a0*/  IADD3 R15, P1, PT, R12.reuse, R26, RZ ;  /* 0x0000001a0c0f7210 */ /* 0x040fe20007f3e0ff */
[----:B-----5:R0:W-:Y:S01]  /*14b0*/  REDG.E.ADD.F32.FTZ.RN.STRONG.GPU desc[UR6][R18.64], R27 ;  /* 0x0000001b120079a6 */ /* 0x0201e2000c12f306 */
[----:B------:R-:W-:-:S03]  /*14c0*/  IADD3 R17, P2, PT, R12, R24, RZ ;  /* 0x000000180c117210 */ /* 0x000fc60007f5e0ff */
[--C-:B-1----:R-:W-:Y:S01]  /*14d0*/  IMAD.X R28, RZ, RZ, R9.reuse, P1 ;  /* 0x000000ffff1c7224 */ /* 0x102fe200008e0609 */
[C---:B------:R-:W-:Y:S01]  /*14e0*/  LEA R14, P1, R15.reuse, UR8, 0x2 ;  /* 0x000000080f0e7c11 */ /* 0x040fe2000f8210ff */
[----:B------:R-:W2:Y:S03]  /*14f0*/  LDG.E.CONSTANT R29, desc[UR6][R22.64] ;  /* 0x00000006161d7981 */ /* 0x000ea6000c1e9900 */
[----:B------:R-:W-:Y:S02]  /*1500*/  LEA.HI.X R15, R15, UR9, R28, 0x2, P1 ;  /* 0x000000090f0f7c11 */ /* 0x000fe400088f141c */
[----:B------:R-:W-:Y:S01]  /*1510*/  IADD3 R21, P1, PT, R12, R25, RZ ;  /* 0x000000190c157210 */ /* 0x000fe20007f3e0ff */
[--C-:B0-----:R-:W-:Y:S01]  /*1520*/  IMAD.X R18, RZ, RZ, R9.reuse, P2 ;  /* 0x000000ffff127224 */ /* 0x101fe200010e0609 */
[C---:B------:R-:W-:Y:S01]  /*1530*/  LEA R16, P2, R17.reuse, UR8, 0x2 ;  /* 0x0000000811107c11 */ /* 0x040fe2000f8410ff */
[----:B------:R-:W3:Y:S02]  /*1540*/  LDG.E.CONSTANT R27, desc[UR6][R14.64] ;  /* 0x000000060e1b7981 */ /* 0x000ee4000c1e9900 */
[----:B------:R-:W-:Y:S01]  /*1550*/  IMAD.X R28, RZ, RZ, R9, P1 ;  /* 0x000000ffff1c7224 */ /* 0x000fe200008e0609 */
[----:B------:R-:W-:-:S02]  /*1560*/  LEA.HI.X R17, R17, UR9, R18, 0x2, P2 ;  /* 0x0000000911117c11 */ /* 0x000fc400090f1412 */
[----:B------:R-:W-:-:S03]  /*1570*/  LEA R18, P1, R21, UR8, 0x2 ;  /* 0x0000000815127c11 */ /* 0x000fc6000f8210ff */
[----:B------:R0:W4:Y:S01]  /*1580*/  LDG.E.CONSTANT R16, desc[UR6][R16.64] ;  /* 0x0000000610107981 */ /* 0x000122000c1e9900 */
[----:B------:R-:W-:Y:S02]  /*1590*/  LEA.HI.X R19, R21, UR9, R28, 0x2, P1 ;  /* 0x0000000915137c11 */ /* 0x000fe400088f141c */
[----:B------:R-:W-:-:S03]  /*15a0*/  IADD3 R21, P1, PT, R13, R20, RZ ;  /* 0x000000140d157210 */ /* 0x000fc60007f3e0ff */
[----:B------:R1:W5:Y:S01]  /*15b0*/  LDG.E.CONSTANT R28, desc[UR6][R18.64] ;  /* 0x00000006121c7981 */ /* 0x000362000c1e9900 */
[----:B0-----:R-:W-:Y:S02]  /*15c0*/  VIADD R17, R11, 0xe0 ;  /* 0x000000e00b117836 */ /* 0x001fe40000000000 */
[----:B------:R-:W-:Y:S01]  /*15d0*/  IMAD.X R14, RZ, RZ, R10, P1 ;  /* 0x000000ffff0e7224 */ /* 0x000fe200008e060a */
[C---:B------:R-:W-:Y:S02]  /*15e0*/  LEA R20, P1, R21.reuse, UR4, 0x2 ;  /* 0x0000000415147c11 */ /* 0x040fe4000f8210ff */
[----:B------:R-:W-:Y:S02]  /*15f0*/  IADD3 R23, P2, PT, R12, R17, RZ ;  /* 0x000000110c177210 */ /* 0x000fe40007f5e0ff */
[----:B------:R-:W-:Y:S02]  /*1600*/  LEA.HI.X R21, R21, UR5, R14, 0x2, P1 ;  /* 0x0000000515157c11 */ /* 0x000fe400088f140e */
[----:B------:R-:W-:Y:S01]  /*1610*/  LEA R22, P1, R23, UR8, 0x2 ;  /* 0x0000000817167c11 */ /* 0x000fe2000f8210ff */
[----:B------:R-:W-:-:S05]  /*1620*/  IMAD.X R14, RZ, RZ, R9, P2 ;  /* 0x000000ffff0e7224 */ /* 0x000fca00010e0609 */
[----:B------:R-:W-:-:S06]  /*1630*/  LEA.HI.X R23, R23, UR9, R14, 0x2, P1 ;  /* 0x0000000917177c11 */ /* 0x000fcc00088f140e */
[----:B------:R0:W5:Y:S01]  /*1640*/  LDG.E.CONSTANT R23, desc[UR6][R22.64] ;  /* 0x0000000616177981 */ /* 0x000162000c1e9900 */
[----:B------:R-:W-:-:S05]  /*1650*/  IADD3 R26, P1, PT, R13, R26, RZ ;  /* 0x0000001a0d1a7210 */ /* 0x000fca0007f3e0ff */
[--C-:B------:R-:W-:Y:S01]  /*1660*/  IMAD.X R15, RZ, RZ, R10.reuse, P1 ;  /* 0x000000ffff0f7224 */ /* 0x100fe200008e060a */
[C---:B------:R-:W-:Y:S02]  /*1670*/  LEA R14, P1, R26.reuse, UR4, 0x2 ;  /* 0x000000041a0e7c11 */ /* 0x040fe4000f8210ff */
[C---:B-1----:R-:W-:Y:S02]  /*1680*/  IADD3 R19, P2, PT, R13.reuse, R24, RZ ;  /* 0x000000180d137210 */ /* 0x042fe40007f5e0ff */
[----:B------:R-:W-:Y:S02]  /*1690*/  LEA.HI.X R15, R26, UR5, R15, 0x2, P1 ;  /* 0x000000051a0f7c11 */ /* 0x000fe400088f140f */
[C---:B------:R-:W-:Y:S02]  /*16a0*/  IADD3 R26, P3, PT, R13.reuse, R25, RZ ;  /* 0x000000190d1a7210 */ /* 0x040fe40007f7e0ff */
[----:B------:R-:W-:Y:S01]  /*16b0*/  IADD3 R17, P1, PT, R13, R17, RZ ;  /* 0x000000110d117210 */ /* 0x000fe20007f3e0ff */
[----:B------:R-:W-:Y:S01]  /*16c0*/  IMAD.X R25, RZ, RZ, R10, P2 ;  /* 0x000000ffff197224 */ /* 0x000fe200010e060a */
[----:B------:R-:W-:-:S03]  /*16d0*/  LEA R24, P2, R19, UR4, 0x2 ;  /* 0x0000000413187c11 */ /* 0x000fc6000f8410ff */
[----:B0-----:R-:W-:Y:S01]  /*16e0*/  IMAD.X R22, RZ, RZ, R10, P1 ;  /* 0x000000ffff167224 */ /* 0x001fe200008e060a */
[----:B------:R-:W-:Y:S02]  /*16f0*/  LEA R18, P1, R17, UR4, 0x2 ;  /* 0x0000000411127c11 */ /* 0x000fe4000f8210ff */
[----:B------:R-:W-:Y:S02]  /*1700*/  LEA.HI.X R25, R19, UR5, R25, 0x2, P2 ;  /* 0x0000000513197c11 */ /* 0x000fe400090f1419 */
[----:B------:R-:W-:Y:S01]  /*1710*/  LEA.HI.X R19, R17, UR5, R22, 0x2, P1 ;  /* 0x0000000511137c11 */ /* 0x000fe200088f1416 */
[----:B--2---:R-:W-:Y:S04]  /*1720*/  REDG.E.ADD.F32.FTZ.RN.STRONG.GPU desc[UR6][R20.64], R29 ;  /* 0x0000001d140079a6 */ /* 0x004fe8000c12f306 */
[----:B---3--:R0:W-:Y:S04]  /*1730*/  REDG.E.ADD.F32.FTZ.RN.STRONG.GPU desc[UR6][R14.64], R27 ;  /* 0x0000001b0e0079a6 */ /* 0x0081e8000c12f306 */
[----:B----4-:R1:W-:Y:S01]  /*1740*/  REDG.E.ADD.F32.FTZ.RN.STRONG.GPU desc[UR6][R24.64], R16 ;  /* 0x00000010180079a6 */ /* 0x0103e2000c12f306 */
[----:B0-----:R-:W-:Y:S01]  /*1750*/  IMAD.X R15, RZ, RZ, R10, P3 ;  /* 0x000000ffff0f7224 */ /* 0x001fe200018e060a */
[----:B------:R-:W-:-:S04]  /*1760*/  LEA R20, P3, R26, UR4, 0x2 ;  /* 0x000000041a147c11 */ /* 0x000fc8000f8610ff */
[----:B------:R-:W-:-:S05]  /*1770*/  LEA.HI.X R21, R26, UR5, R15, 0x2, P3 ;  /* 0x000000051a157c11 */ /* 0x000fca00098f140f */
[----:B-----5:R1:W-:Y:S04]  /*1780*/  REDG.E.ADD.F32.FTZ.RN.STRONG.GPU desc[UR6][R20.64], R28 ;  /* 0x0000001c140079a6 */ /* 0x0203e8000c12f306 */
[----:B------:R1:W-:Y:S01]  /*1790*/  REDG.E.ADD.F32.FTZ.RN.STRONG.GPU desc[UR6][R18.64], R23 ;  /* 0x00000017120079a6 */ /* 0x0003e2000c12f306 */
[----:B------:R-:W-:Y:S02]  /*17a0*/  VIADD R11, R11, 0x100 ;  /* 0x000001000b0b7836 */ /* 0x000fe40000000000 */
[----:B------:R-:W-:-:S07]  /*17b0*/  IMAD.MOV.U32 R26, RZ, RZ, RZ ;  /* 0x000000ffff1a7224 */ /* 0x000fce00078e00ff */
.L_x_16:
[----:B------:R-:W-:Y:S05]  /*17c0*/  BSYNC.RECONVERGENT B1 ;  /* 0x0000000000017941 */ /* 0x000fea0003800200 */
.L_x_15:
[----:B------:R-:W-:Y:S05]  /*17d0*/  @!P0 BRA `(.L_x_11) ;  /* 0x0000000400888947 */ /* 0x000fea0003800000 */
[----:B------:R-:W-:Y:S01]  /*17e0*/  IADD3 R8, P0, PT, R8, -0x1, RZ ;  /* 0xffffffff08087810 */ /* 0x000fe20007f1e0ff */
[----:B------:R-:W-:Y:S01]  /*17f0*/  BSSY.RECONVERGENT B1, `(.L_x_17) ;  /* 0x0000037000017945 */ /* 0x000fe20003800200 */
[----:B------:R-:W-:Y:S02]  /*1800*/  LOP3.LUT R7, R7, 0x3, RZ, 0xc0, !PT ;  /* 0x0000000307077812 */ /* 0x000fe400078ec0ff */
[----:B------:R-:W-:Y:S01]  /*1810*/  ISETP.GE.U32.AND P1, PT, R8, 0x3, PT ;  /* 0x000000030800780c */ /* 0x000fe20003f26070 */
[----:B------:R-:W-:Y:S01]  /*1820*/  IMAD.X R8, RZ, RZ, -0x1, P0 ;  /* 0xffffffffff087424 */ /* 0x000fe200000e06ff */
[----:B------:R-:W-:-:S04]  /*1830*/  ISETP.NE.U32.AND P0, PT, R7, RZ, PT ;  /* 0x000000ff0700720c */ /* 0x000fc80003f05070 */
[----:B------:R-:W-:Y:S02]  /*1840*/  ISETP.GE.U32.AND.EX P1, PT, R8, RZ, PT, P1 ;  /* 0x000000ff0800720c */ /* 0x000fe40003f26110 */
[----:B------:R-:W-:-:S11]  /*1850*/  ISETP.NE.AND.EX P0, PT, RZ, RZ, PT, P0 ;  /* 0x000000ffff00720c */ /* 0x000fd60003f05300 */
[----:B------:R-:W-:Y:S05]  /*1860*/  @!P1 BRA `(.L_x_18) ;  /* 0x0000000000bc9947 */ /* 0x000fea0003800000 */
[----:B------:R-:W2:Y:S01]  /*1870*/  LDCU.64 UR4, c[0x0][0x380] ;  /* 0x00007000ff0477ac */ /* 0x000ea20008000a00 */
[C---:B------:R-:W-:Y:S01]  /*1880*/  VIADD R22, R11.reuse, 0x20 ;  /* 0x000000200b167836 */ /* 0x040fe20000000000 */
[C---:B------:R-:W-:Y:S01]  /*1890*/  IADD3 R15, P1, PT, R12.reuse, R11, RZ ;  /* 0x0000000b0c0f7210 */ /* 0x040fe20007f3e0ff */
[C---:B01----:R-:W-:Y:S02]  /*18a0*/  VIADD R23, R11.reuse, 0x40 ;  /* 0x000000400b177836 */ /* 0x043fe40000000000 */
[----:B------:R-:W-:Y:S01]  /*18b0*/  VIADD R8, R11, 0x60 ;  /* 0x000000600b087836 */ /* 0x000fe20000000000 */
[C---:B------:R-:W-:Y:S01]  /*18c0*/  IADD3 R17, P2, PT, R12.reuse, R22, RZ ;  /* 0x000000160c117210 */ /* 0x040fe20007f5e0ff */
[----:B------:R-:W-:Y:S01]  /*18d0*/  IMAD.X R18, R9, 0x1, R26, P1 ;  /* 0x0000000109127824 */ /* 0x000fe200008e061a */
[C---:B------:R-:W-:Y:S02]  /*18e0*/  IADD3 R19, P3, PT, R12.reuse, R23, RZ ;  /* 0x000000170c137210 */ /* 0x040fe40007f7e0ff */
[----:B------:R-:W-:Y:S01]  /*18f0*/  IADD3 R21, P4, PT, R12, R8, RZ ;  /* 0x000000080c157210 */ /* 0x000fe20007f9e0ff */
[----:B------:R-:W-:-:S02]  /*1900*/  IMAD.X R20, RZ, RZ, R9, P2 ;  /* 0x000000ffff147224 */ /* 0x000fc400010e0609 */
[--C-:B------:R-:W-:Y:S02]  /*1910*/  IMAD.X R24, RZ, RZ, R9.reuse, P3 ;  /* 0x000000ffff187224 */ /* 0x100fe400018e0609 */
[----:B------:R-:W-:Y:S01]  /*1920*/  IMAD.X R28, RZ, RZ, R9, P4 ;  /* 0x000000ffff1c7224 */ /* 0x000fe200020e0609 */
[----:B--2---:R-:W-:Y:S02]  /*1930*/  LEA R14, P1, R15, UR4, 0x2 ;  /* 0x000000040f0e7c11 */ /* 0x004fe4000f8210ff */
[----:B------:R-:W-:Y:S02]  /*1940*/  LEA R16, P2, R17, UR4, 0x2 ;  /* 0x0000000411107c11 */ /* 0x000fe4000f8410ff */
[----:B------:R-:W-:Y:S02]  /*1950*/  LEA.HI.X R15, R15, UR5, R18, 0x2, P1 ;  /* 0x000000050f0f7c11 */ /* 0x000fe400088f1412 */
[----:B------:R-:W-:Y:S02]  /*1960*/  LEA.HI.X R17, R17, UR5, R20, 0x2, P2 ;  /* 0x0000000511117c11 */ /* 0x000fe400090f1414 */
[----:B------:R-:W-:Y:S01]  /*1970*/  LEA R18, P1, R19, UR4, 0x2 ;  /* 0x0000000413127c11 */ /* 0x000fe2000f8210ff */
[----:B------:R0:W2:Y:S01]  /*1980*/  LDG.E.CONSTANT R27, desc[UR6][R14.64] ;  /* 0x000000060e1b7981 */ /* 0x0000a2000c1e9900 */
[----:B------:R-:W-:-:S02]  /*1990*/  LEA R20, P2, R21, UR4, 0x2 ;  /* 0x0000000415147c11 */ /* 0x000fc4000f8410ff */
[----:B------:R-:W-:Y:S01]  /*19a0*/  LEA.HI.X R19, R19, UR5, R24, 0x2, P1 ;  /* 0x0000000513137c11 */ /* 0x000fe200088f1418 */
[----:B------:R1:W3:Y:S01]  /*19b0*/  LDG.E.CONSTANT R29, desc[UR6][R16.64] ;  /* 0x00000006101d7981 */ /* 0x0002e2000c1e9900 */
[----:B------:R-:W-:Y:S01]  /*19c0*/  LEA.HI.X R21, R21, UR5, R28, 0x2, P2 ;  /* 0x0000000515157c11 */ /* 0x000fe200090f141c */
[----:B------:R-:W4:Y:S03]  /*19d0*/  LDCU.64 UR4, c[0x0][0x398] ;  /* 0x00007300ff0477ac */ /* 0x000f260008000a00 */
[----:B------:R-:W5:Y:S04]  /*19e0*/  LDG.E.CONSTANT R19, desc[UR6][R18.64] ;  /* 0x0000000612137981 */ /* 0x000f68000c1e9900 */
[----:B------:R-:W5:Y:S01]  /*19f0*/  LDG.E.CONSTANT R21, desc[UR6][R20.64] ;  /* 0x0000000614157981 */ /* 0x000f62000c1e9900 */
[----:B------:R-:W-:-:S02]  /*1a00*/  IADD3 R25, P1, PT, R13, R11, RZ ;  /* 0x0000000b0d197210 */ /* 0x000fc40007f3e0ff */
[----:B------:R-:W-:-:S03]  /*1a10*/  IADD3 R28, P2, PT, R13, R22, RZ ;  /* 0x000000160d1c7210 */ /* 0x000fc60007f5e0ff */
[----:B------:R-:W-:Y:S01]  /*1a20*/  IMAD.X R26, R10, 0x1, R26, P1 ;  /* 0x000000010a1a7824 */ /* 0x000fe200008e061a */
[----:B0-----:R-:W-:Y:S01]  /*1a30*/  IADD3 R15, P3, PT, R13, R23, RZ ;  /* 0x000000170d0f7210 */ /* 0x001fe20007f7e0ff */
[----:B-1----:R-:W-:Y:S01]  /*1a40*/  IMAD.X R17, RZ, RZ, R10, P2 ;  /* 0x000000ffff117224 */ /* 0x002fe200010e060a */
[C---:B----4-:R-:W-:Y:S02]  /*1a50*/  LEA R22, P1, R25.reuse, UR4, 0x2 ;  /* 0x0000000419167c11 */ /* 0x050fe4000f8210ff */
[C---:B------:R-:W-:Y:S02]  /*1a60*/  LEA R24, P2, R28.reuse, UR4, 0x2 ;  /* 0x000000041c187c11 */ /* 0x040fe4000f8410ff */
[----:B------:R-:W-:Y:S01]  /*1a70*/  LEA.HI.X R23, R25, UR5, R26, 0x2, P1 ;  /* 0x0000000519177c11 */ /* 0x000fe200088f141a */
[----:B------:R-:W-:Y:S01]  /*1a80*/  IMAD.X R16, RZ, RZ, R10, P3 ;  /* 0x000000ffff107224 */ /* 0x000fe200018e060a */
[----:B------:R-:W-:Y:S02]  /*1a90*/  LEA.HI.X R25, R28, UR5, R17, 0x2, P2 ;  /* 0x000000051c197c11 */ /* 0x000fe400090f1411 */
[----:B------:R-:W-:-:S02]  /*1aa0*/  IADD3 R8, P2, PT, R13, R8, RZ ;  /* 0x000000080d087210 */ /* 0x000fc40007f5e0ff */
[----:B------:R-:W-:-:S03]  /*1ab0*/  LEA R14, P1, R15, UR4, 0x2 ;  /* 0x000000040f0e7c11 */ /* 0x000fc6000f8210ff */
[----:B------:R-:W-:Y:S01]  /*1ac0*/  IMAD.X R17, RZ, RZ, R10, P2 ;  /* 0x000000ffff117224 */ /* 0x000fe200010e060a */
[----:B------:R-:W-:Y:S02]  /*1ad0*/  LEA.HI.X R15, R15, UR5, R16, 0x2, P1 ;  /* 0x000000050f0f7c11 */ /* 0x000fe400088f1410 */
[----:B------:R-:W-:-:S04]  /*1ae0*/  LEA R16, P1, R8, UR4, 0x2 ;  /* 0x0000000408107c11 */ /* 0x000fc8000f8210ff */
[----:B------:R-:W-:Y:S01]  /*1af0*/  LEA.HI.X R17, R8, UR5, R17, 0x2, P1 ;  /* 0x0000000508117c11 */ /* 0x000fe200088f1411 */
[----:B--2---:R2:W-:Y:S04]  /*1b00*/  REDG.E.ADD.F32.FTZ.RN.STRONG.GPU desc[UR6][R22.64], R27 ;  /* 0x0000001b160079a6 */ /* 0x0045e8000c12f306 */
[----:B---3--:R2:W-:Y:S04]  /*1b10*/  REDG.E.ADD.F32.FTZ.RN.STRONG.GPU desc[UR6][R24.64], R29 ;  /* 0x0000001d180079a6 */ /* 0x0085e8000c12f306 */
[----:B-----5:R2:W-:Y:S04]  /*1b20*/  REDG.E.ADD.F32.FTZ.RN.STRONG.GPU desc[UR6][R14.64], R19 ;  /* 0x000000130e0079a6 */ /* 0x0205e8000c12f306 */
[----:B------:R2:W-:Y:S01]  /*1b30*/  REDG.E.ADD.F32.FTZ.RN.STRONG.GPU desc[UR6][R16.64], R21 ;  /* 0x00000015100079a6 */ /* 0x0005e2000c12f306 */
[----:B------:R-:W-:-:S02]  /*1b40*/  VIADD R11, R11, 0x80 ;  /* 0x000000800b0b7836 */ /* 0x000fc40000000000 */
[----:B------:R-:W-:-:S07]  /*1b50*/  IMAD.MOV.U32 R26, RZ, RZ, RZ ;  /* 0x000000ffff1a7224 */ /* 0x000fce00078e00ff */
.L_x_18:
[----:B------:R-:W-:Y:S05]  /*1b60*/  BSYNC.RECONVERGENT B1 ;  /* 0x0000000000017941 */ /* 0x000fea0003800200 */
.L_x_17:
[----:B------:R-:W-:Y:S05]  /*1b70*/  @!P0 BRA `(.L_x_11) ;  /* 0x0000000000a08947 */ /* 0x000fea0003800000 */
[----:B--2---:R-:W2:Y:S01]  /*1b80*/  LDC.64 R14, c[0x0][0x380] ;  /* 0x0000e000ff0e7b82 */ /* 0x004ea20000000a00 */
[----:B------:R-:W-:-:S05]  /*1b90*/  IADD3 R8, P0, PT, R12, R11, RZ ;  /* 0x0000000b0c087210 */ /* 0x000fca0007f1e0ff */
[----:B01----:R-:W-:Y:S01]  /*1ba0*/  IMAD.X R16, R9, 0x1, R26, P0 ;  /* 0x0000000109107824 */ /* 0x003fe200000e061a */
[----:B--2---:R-:W-:-:S04]  /*1bb0*/  LEA R20, P0, R8, R14, 0x2 ;  /* 0x0000000e08147211 */ /* 0x004fc800078010ff */
[----:B------:R-:W-:Y:S02]  /*1bc0*/  LEA.HI.X R21, R8, R15, R16, 0x2, P0 ;  /* 0x0000000f08157211 */ /* 0x000fe400000f1410 */
[----:B------:R-:W0:Y:S04]  /*1bd0*/  LDC.64 R16, c[0x0][0x398] ;  /* 0x0000e600ff107b82 */ /* 0x000e280000000a00 */
[----:B------:R-:W2:Y:S01]  /*1be0*/  LDG.E.CONSTANT R21, desc[UR6][R20.64] ;  /* 0x0000000614157981 */ /* 0x000ea2000c1e9900 */
[----:B------:R-:W-:-:S05]  /*1bf0*/  IADD3 R8, P0, PT, R13, R11, RZ ;  /* 0x0000000b0d087210 */ /* 0x000fca0007f1e0ff */
[----:B------:R-:W-:Y:S01]  /*1c00*/  IMAD.X R26, R10, 0x1, R26, P0 ;  /* 0x000000010a1a7824 */ /* 0x000fe200000e061a */
[----:B0-----:R-:W-:-:S04]  /*1c10*/  LEA R18, P0, R8, R16, 0x2 ;  /* 0x0000001008127211 */ /* 0x001fc800078010ff */
[----:B------:R-:W-:Y:S02]  /*1c20*/  LEA.HI.X R19, R8, R17, R26, 0x2, P0 ;  /* 0x0000001108137211 */ /* 0x000fe400000f141a */
[----:B------:R-:W-:-:S04]  /*1c30*/  ISETP.NE.U32.AND P0, PT, R7, 0x1, PT ;  /* 0x000000010700780c */ /* 0x000fc80003f05070 */
[----:B------:R-:W-:Y:S01]  /*1c40*/  ISETP.NE.AND.EX P0, PT, RZ, RZ, PT, P0 ;  /* 0x000000ffff00720c */ /* 0x000fe20003f05300 */
[----:B--2---:R3:W-:-:S12]  /*1c50*/  REDG.E.ADD.F32.FTZ.RN.STRONG.GPU desc[UR6][R18.64], R21 ;  /* 0x00000015120079a6 */ /* 0x0047d8000c12f306 */
[----:B------:R-:W-:Y:S05]  /*1c60*/  @!P0 BRA `(.L_x_11) ;  /* 0x0000000000648947 */ /* 0x000fea0003800000 */
[----:B---3--:R-:W-:-:S05]  /*1c70*/  VIADD R19, R11, 0x20 ;  /* 0x000000200b137836 */ /* 0x008fca0000000000 */
[----:B------:R-:W-:-:S05]  /*1c80*/  IADD3 R8, P0, PT, R12, R19, RZ ;  /* 0x000000130c087210 */ /* 0x000fca0007f1e0ff */
[----:B------:R-:W-:Y:S01]  /*1c90*/  IMAD.X R18, RZ, RZ, R9, P0 ;  /* 0x000000ffff127224 */ /* 0x000fe200000e0609 */
[----:B------:R-:W-:-:S04]  /*1ca0*/  LEA R20, P0, R8, R14, 0x2 ;  /* 0x0000000e08147211 */ /* 0x000fc800078010ff */
[----:B------:R-:W-:-:S06]  /*1cb0*/  LEA.HI.X R21, R8, R15, R18, 0x2, P0 ;  /* 0x0000000f08157211 */ /* 0x000fcc00000f1412 */
[----:B------:R-:W2:Y:S01]  /*1cc0*/  LDG.E.CONSTANT R21, desc[UR6][R20.64] ;  /* 0x0000000614157981 */ /* 0x000ea2000c1e9900 */
[----:B------:R-:W-:-:S05]  /*1cd0*/  IADD3 R8, P0, PT, R13, R19, RZ ;  /* 0x000000130d087210 */ /* 0x000fca0007f1e0ff */
[----:B------:R-:W-:Y:S01]  /*1ce0*/  IMAD.X R19, RZ, RZ, R10, P0 ;  /* 0x000000ffff137224 */ /* 0x000fe200000e060a */
[----:B------:R-:W-:-:S04]  /*1cf0*/  LEA R18, P0, R8, R16, 0x2 ;  /* 0x0000001008127211 */ /* 0x000fc800078010ff */
[----:B------:R-:W-:Y:S02]  /*1d00*/  LEA.HI.X R19, R8, R17, R19, 0x2, P0 ;  /* 0x0000001108137211 */ /* 0x000fe400000f1413 */
[----:B------:R-:W-:-:S04]  /*1d10*/  ISETP.NE.U32.AND P0, PT, R7, 0x2, PT ;  /* 0x000000020700780c */ /* 0x000fc80003f05070 */
[----:B------:R-:W-:Y:S01]  /*1d20*/  ISETP.NE.AND.EX P0, PT, RZ, RZ, PT, P0 ;  /* 0x000000ffff00720c */ /* 0x000fe20003f05300 */
[----:B--2---:R4:W-:-:S12]  /*1d30*/  REDG.E.ADD.F32.FTZ.RN.STRONG.GPU desc[UR6][R18.64], R21 ;  /* 0x00000015120079a6 */ /* 0x0049d8000c12f306 */
[----:B------:R-:W-:Y:S05]  /*1d40*/  @!P0 BRA `(.L_x_11) ;  /* 0x00000000002c8947 */ /* 0x000fea0003800000 */
[----:B------:R-:W-:-:S05]  /*1d50*/  VIADD R11, R11, 0x40 ;  /* 0x000000400b0b7836 */ /* 0x000fca0000000000 */
        /* <DEDUP_REMOVED lines=8> */
[----:B------:R-:W-:-:S05]  /*1de0*/  LEA.HI.X R17, R13, R17, R10, 0x2, P0 ;  /* 0x000000110d117211 */ /* 0x000fca00000f140a */
[----:B--2---:R0:W-:Y:S04]  /*1df0*/  REDG.E.ADD.F32.FTZ.RN.STRONG.GPU desc[UR6][R16.64], R15 ;  /* 0x0000000f100079a6 */ /* 0x0041e8000c12f306 */
.L_x_11:
[----:B------:R-:W-:Y:S05]  /*1e00*/  BSYNC.RECONVERGENT B0 ;  /* 0x0000000000007941 */ /* 0x000fea0003800200 */
.L_x_10:
[----:B------:R-:W5:Y:S02]  /*1e10*/  LDS R7, [R0+0x1000] ;  /* 0x0010000000077984 */ /* 0x000f640000000800 */
[C---:B-----5:R-:W-:Y:S01]  /*1e20*/  VIADD R9, R7.reuse, 0x10 ;  /* 0x0000001007097836 */ /* 0x060fe20000000000 */
[----:B------:R-:W-:-:S04]  /*1e30*/  ISETP.GE.AND P0, PT, R7, R3, PT ;  /* 0x000000030700720c */ /* 0x000fc80003f06270 */
[----:B------:R0:W-:Y:S09]  /*1e40*/  STS [R0+0x1000], R9 ;  /* 0x0010000900007388 */ /* 0x0001f20000000800 */
[----:B------:R-:W-:Y:S05]  /*1e50*/  @!P0 BRA `(.L_x_19) ;  /* 0xffffffec00388947 */ /* 0x000fea000383ffff */
[----:B------:R-:W-:Y:S05]  /*1e60*/  EXIT ;  /* 0x000000000000794d */ /* 0x000fea0003800000 */
.L_x_20:
[----:B------:R-:W-:-:S00]  /*1e70*/  BRA `(.L_x_20) ;  /* 0xfffffffc00fc7947 */ /* 0x000fc0000383ffff */
[----:B------:R-:W-:-:S00]  /*1e80*/  NOP ;  /* 0x0000000000007918 */ /* 0x000fc00000000000 */
[----:B------:R-:W-:-:S00]  /*1e90*/  NOP ;  /* 0x0000000000007918 */ /* 0x000fc00000000000 */
[----:B------:R-:W-:-:S00]  /*1ea0*/  NOP ;  /* 0x0000000000007918 */ /* 0x000fc00000000000 */
[----:B------:R-:W-:-:S00]  /*1eb0*/  NOP ;  /* 0x0000000000007918 */ /* 0x000fc00000000000 */
[----:B------:R-:W-:-:S00]  /*1ec0*/  NOP ;  /* 0x0000000000007918 */ /* 0x000fc00000000000 */
[----:B------:R-:W-:-:S00]  /*1ed0*/  NOP ;  /* 0x0000000000007918 */ /* 0x000fc00000000000 */
[----:B------:R-:W-:-:S00]  /*1ee0*/  NOP ;  /* 0x0000000000007918 */ /* 0x000fc00000000000 */
[----:B------:R-:W-:-:S00]  /*1ef0*/  NOP ;  /* 0x0000000000007918 */ /* 0x000fc00000000000 */
.L_x_21:


//--------------------- .nv.shared._Z32gpu_pooling_forward_async_kernelIfLi512ELi512EEvPKT_PKiS4_PS0_li --------------------------
	.section	.nv.shared._Z32gpu_pooling_forward_async_kernelIfLi512ELi512EEvPKT_PKiS4_PS0_li,"aw",@nobits
	.sectionflags	@""
	.align	16
	.zero		1024


//--------------------- .nv.shared.reserved.0     --------------------------
	.section	.nv.shared.reserved.0,"aw",@nobits
	.weak		__nv_reservedSMEM_offset_0_alias
	.size		__nv_reservedSMEM_offset_0_alias, 0, 64
	.other		__nv_reservedSMEM_offset_0_alias,@"STO_CUDA_RESERVED_SHARED STV_DEFAULT"
__nv_reservedSMEM_offset_0_alias:
	.zero		0
	.zero		64


//--------------------- .nv.constant0._Z32gpu_pooling_forward_async_kernelIfLi512ELi512EEvPKT_PKiS4_PS0_li --------------------------
	.section	.nv.constant0._Z32gpu_pooling_forward_async_kernelIfLi512ELi512EEvPKT_PKiS4_PS0_li,"a",@progbits
	.sectionflags	@""
	.align	4
.nv.constant0._Z32gpu_pooling_forward_async_kernelIfLi512ELi512EEvPKT_PKiS4_PS0_li:
	.zero		940


//--------------------- SYMBOLS --------------------------

	.type		.nv.reservedSmem.offset0,@object
	.size		.nv.reservedSmem.offset0,0x4
	.type		.nv.reservedSmem.cap,@object
	.size		.nv.reservedSmem.cap,0x4
